//
// Generated by NVIDIA NVVM Compiler
//
// Compiler Build ID: CL-36424714
// Cuda compilation tools, release 13.0, V13.0.88
// Based on NVVM 20.0.0
//

.version 9.0
.target sm_100
.address_size 64

	// .globl	_Z12inicializa_viP17curandStateXORWOWii
.global .align 4 .b8 precalc_xorwow_matrix[102400];
.global .align 4 .b8 precalc_xorwow_offset_matrix[102400];
.global .align 4 .b8 mrg32k3aM1[2304];
.global .align 4 .b8 mrg32k3aM2[2304];
.global .align 4 .b8 mrg32k3aM1SubSeq[2016];
.global .align 4 .b8 mrg32k3aM2SubSeq[2016];
.global .align 4 .b8 mrg32k3aM1Seq[2304];
.global .align 4 .b8 mrg32k3aM2Seq[2304];
.const .align 8 .b8 __cr_lgamma_table[72];
.global .align 4 .b8 vector_V[200000000];
.global .align 4 .b8 vector_H[32];

.visible .entry _Z12inicializa_viP17curandStateXORWOWii(
	.param .u32 _Z12inicializa_viP17curandStateXORWOWii_param_0,
	.param .u64 .ptr .align 1 _Z12inicializa_viP17curandStateXORWOWii_param_1,
	.param .u32 _Z12inicializa_viP17curandStateXORWOWii_param_2,
	.param .u32 _Z12inicializa_viP17curandStateXORWOWii_param_3
)
{
	.reg .pred 	%p<30>;
	.reg .b32 	%r<508>;
	.reg .b32 	%f<13>;
	.reg .b64 	%rd<30>;

	ld.param.u32 	%r188, [_Z12inicializa_viP17curandStateXORWOWii_param_0];
	ld.param.u64 	%rd8, [_Z12inicializa_viP17curandStateXORWOWii_param_1];
	cvta.to.global.u64 	%rd9, %rd8;
	mov.u32 	%r189, %ctaid.x;
	mov.u32 	%r190, %ntid.x;
	mov.u32 	%r191, %tid.x;
	mad.lo.s32 	%r192, %r189, %r190, %r191;
	cvt.u64.u32 	%rd1, %r192;
	mul.wide.u32 	%rd10, %r192, 48;
	add.s64 	%rd2, %rd9, %rd10;
	xor.b32  	%r193, %r188, -1429050551;
	mul.lo.s32 	%r194, %r193, 1099087573;
	setp.gt.s32 	%p1, %r188, -1;
	selp.b32 	%r195, -644748465, -1947113066, %p1;
	add.s32 	%r196, %r195, %r194;
	add.s32 	%r197, %r196, 6615241;
	add.s32 	%r198, %r194, 123456789;
	st.global.v2.u32 	[%rd2], {%r197, %r198};
	xor.b32  	%r199, %r194, 362436069;
	add.s32 	%r200, %r195, 521288629;
	st.global.v2.u32 	[%rd2+8], {%r199, %r200};
	xor.b32  	%r201, %r195, 88675123;
	add.s32 	%r202, %r194, 5783321;
	st.global.v2.u32 	[%rd2+16], {%r201, %r202};
	setp.eq.s32 	%p2, %r192, 0;
	@%p2 bra 	$L__BB0_42;
	mov.b32 	%r412, 0;
	mov.u64 	%rd12, precalc_xorwow_matrix;
	mov.u64 	%rd29, %rd1;
$L__BB0_2:
	and.b64  	%rd4, %rd29, 3;
	setp.eq.s64 	%p3, %rd4, 0;
	@%p3 bra 	$L__BB0_41;
	mul.wide.u32 	%rd11, %r412, 3200;
	add.s64 	%rd5, %rd12, %rd11;
	cvt.u32.u64 	%r2, %rd4;
	mov.b32 	%r413, 0;
$L__BB0_4:
	mov.b32 	%r426, 0;
	mov.u32 	%r427, %r426;
	mov.u32 	%r428, %r426;
	mov.u32 	%r429, %r426;
	mov.u32 	%r430, %r426;
	mov.u32 	%r419, %r426;
$L__BB0_5:
	mul.wide.u32 	%rd13, %r419, 4;
	add.s64 	%rd14, %rd2, %rd13;
	ld.global.u32 	%r10, [%rd14+4];
	shl.b32 	%r11, %r419, 5;
	mov.b32 	%r425, 0;
$L__BB0_6:
	.pragma "nounroll";
	shr.u32 	%r207, %r10, %r425;
	and.b32  	%r208, %r207, 1;
	setp.eq.b32 	%p4, %r208, 1;
	not.pred 	%p5, %p4;
	add.s32 	%r209, %r11, %r425;
	mul.lo.s32 	%r210, %r209, 5;
	mul.wide.u32 	%rd15, %r210, 4;
	add.s64 	%rd6, %rd5, %rd15;
	@%p5 bra 	$L__BB0_8;
	ld.global.u32 	%r211, [%rd6];
	xor.b32  	%r430, %r430, %r211;
	ld.global.u32 	%r212, [%rd6+4];
	xor.b32  	%r429, %r429, %r212;
	ld.global.u32 	%r213, [%rd6+8];
	xor.b32  	%r428, %r428, %r213;
	ld.global.u32 	%r214, [%rd6+12];
	xor.b32  	%r427, %r427, %r214;
	ld.global.u32 	%r215, [%rd6+16];
	xor.b32  	%r426, %r426, %r215;
$L__BB0_8:
	and.b32  	%r217, %r207, 2;
	setp.eq.s32 	%p6, %r217, 0;
	@%p6 bra 	$L__BB0_10;
	ld.global.u32 	%r218, [%rd6+20];
	xor.b32  	%r430, %r430, %r218;
	ld.global.u32 	%r219, [%rd6+24];
	xor.b32  	%r429, %r429, %r219;
	ld.global.u32 	%r220, [%rd6+28];
	xor.b32  	%r428, %r428, %r220;
	ld.global.u32 	%r221, [%rd6+32];
	xor.b32  	%r427, %r427, %r221;
	ld.global.u32 	%r222, [%rd6+36];
	xor.b32  	%r426, %r426, %r222;
$L__BB0_10:
	and.b32  	%r224, %r207, 4;
	setp.eq.s32 	%p7, %r224, 0;
	@%p7 bra 	$L__BB0_12;
	ld.global.u32 	%r225, [%rd6+40];
	xor.b32  	%r430, %r430, %r225;
	ld.global.u32 	%r226, [%rd6+44];
	xor.b32  	%r429, %r429, %r226;
	ld.global.u32 	%r227, [%rd6+48];
	xor.b32  	%r428, %r428, %r227;
	ld.global.u32 	%r228, [%rd6+52];
	xor.b32  	%r427, %r427, %r228;
	ld.global.u32 	%r229, [%rd6+56];
	xor.b32  	%r426, %r426, %r229;
$L__BB0_12:
	and.b32  	%r231, %r207, 8;
	setp.eq.s32 	%p8, %r231, 0;
	@%p8 bra 	$L__BB0_14;
	ld.global.u32 	%r232, [%rd6+60];
	xor.b32  	%r430, %r430, %r232;
	ld.global.u32 	%r233, [%rd6+64];
	xor.b32  	%r429, %r429, %r233;
	ld.global.u32 	%r234, [%rd6+68];
	xor.b32  	%r428, %r428, %r234;
	ld.global.u32 	%r235, [%rd6+72];
	xor.b32  	%r427, %r427, %r235;
	ld.global.u32 	%r236, [%rd6+76];
	xor.b32  	%r426, %r426, %r236;
$L__BB0_14:
	and.b32  	%r238, %r207, 16;
	setp.eq.s32 	%p9, %r238, 0;
	@%p9 bra 	$L__BB0_16;
	ld.global.u32 	%r239, [%rd6+80];
	xor.b32  	%r430, %r430, %r239;
	ld.global.u32 	%r240, [%rd6+84];
	xor.b32  	%r429, %r429, %r240;
	ld.global.u32 	%r241, [%rd6+88];
	xor.b32  	%r428, %r428, %r241;
	ld.global.u32 	%r242, [%rd6+92];
	xor.b32  	%r427, %r427, %r242;
	ld.global.u32 	%r243, [%rd6+96];
	xor.b32  	%r426, %r426, %r243;
$L__BB0_16:
	and.b32  	%r245, %r207, 32;
	setp.eq.s32 	%p10, %r245, 0;
	@%p10 bra 	$L__BB0_18;
	ld.global.u32 	%r246, [%rd6+100];
	xor.b32  	%r430, %r430, %r246;
	ld.global.u32 	%r247, [%rd6+104];
	xor.b32  	%r429, %r429, %r247;
	ld.global.u32 	%r248, [%rd6+108];
	xor.b32  	%r428, %r428, %r248;
	ld.global.u32 	%r249, [%rd6+112];
	xor.b32  	%r427, %r427, %r249;
	ld.global.u32 	%r250, [%rd6+116];
	xor.b32  	%r426, %r426, %r250;
$L__BB0_18:
	and.b32  	%r252, %r207, 64;
	setp.eq.s32 	%p11, %r252, 0;
	@%p11 bra 	$L__BB0_20;
	ld.global.u32 	%r253, [%rd6+120];
	xor.b32  	%r430, %r430, %r253;
	ld.global.u32 	%r254, [%rd6+124];
	xor.b32  	%r429, %r429, %r254;
	ld.global.u32 	%r255, [%rd6+128];
	xor.b32  	%r428, %r428, %r255;
	ld.global.u32 	%r256, [%rd6+132];
	xor.b32  	%r427, %r427, %r256;
	ld.global.u32 	%r257, [%rd6+136];
	xor.b32  	%r426, %r426, %r257;
$L__BB0_20:
	and.b32  	%r259, %r207, 128;
	setp.eq.s32 	%p12, %r259, 0;
	@%p12 bra 	$L__BB0_22;
	ld.global.u32 	%r260, [%rd6+140];
	xor.b32  	%r430, %r430, %r260;
	ld.global.u32 	%r261, [%rd6+144];
	xor.b32  	%r429, %r429, %r261;
	ld.global.u32 	%r262, [%rd6+148];
	xor.b32  	%r428, %r428, %r262;
	ld.global.u32 	%r263, [%rd6+152];
	xor.b32  	%r427, %r427, %r263;
	ld.global.u32 	%r264, [%rd6+156];
	xor.b32  	%r426, %r426, %r264;
$L__BB0_22:
	and.b32  	%r266, %r207, 256;
	setp.eq.s32 	%p13, %r266, 0;
	@%p13 bra 	$L__BB0_24;
	ld.global.u32 	%r267, [%rd6+160];
	xor.b32  	%r430, %r430, %r267;
	ld.global.u32 	%r268, [%rd6+164];
	xor.b32  	%r429, %r429, %r268;
	ld.global.u32 	%r269, [%rd6+168];
	xor.b32  	%r428, %r428, %r269;
	ld.global.u32 	%r270, [%rd6+172];
	xor.b32  	%r427, %r427, %r270;
	ld.global.u32 	%r271, [%rd6+176];
	xor.b32  	%r426, %r426, %r271;
$L__BB0_24:
	and.b32  	%r273, %r207, 512;
	setp.eq.s32 	%p14, %r273, 0;
	@%p14 bra 	$L__BB0_26;
	ld.global.u32 	%r274, [%rd6+180];
	xor.b32  	%r430, %r430, %r274;
	ld.global.u32 	%r275, [%rd6+184];
	xor.b32  	%r429, %r429, %r275;
	ld.global.u32 	%r276, [%rd6+188];
	xor.b32  	%r428, %r428, %r276;
	ld.global.u32 	%r277, [%rd6+192];
	xor.b32  	%r427, %r427, %r277;
	ld.global.u32 	%r278, [%rd6+196];
	xor.b32  	%r426, %r426, %r278;
$L__BB0_26:
	and.b32  	%r280, %r207, 1024;
	setp.eq.s32 	%p15, %r280, 0;
	@%p15 bra 	$L__BB0_28;
	ld.global.u32 	%r281, [%rd6+200];
	xor.b32  	%r430, %r430, %r281;
	ld.global.u32 	%r282, [%rd6+204];
	xor.b32  	%r429, %r429, %r282;
	ld.global.u32 	%r283, [%rd6+208];
	xor.b32  	%r428, %r428, %r283;
	ld.global.u32 	%r284, [%rd6+212];
	xor.b32  	%r427, %r427, %r284;
	ld.global.u32 	%r285, [%rd6+216];
	xor.b32  	%r426, %r426, %r285;
$L__BB0_28:
	and.b32  	%r287, %r207, 2048;
	setp.eq.s32 	%p16, %r287, 0;
	@%p16 bra 	$L__BB0_30;
	ld.global.u32 	%r288, [%rd6+220];
	xor.b32  	%r430, %r430, %r288;
	ld.global.u32 	%r289, [%rd6+224];
	xor.b32  	%r429, %r429, %r289;
	ld.global.u32 	%r290, [%rd6+228];
	xor.b32  	%r428, %r428, %r290;
	ld.global.u32 	%r291, [%rd6+232];
	xor.b32  	%r427, %r427, %r291;
	ld.global.u32 	%r292, [%rd6+236];
	xor.b32  	%r426, %r426, %r292;
$L__BB0_30:
	and.b32  	%r294, %r207, 4096;
	setp.eq.s32 	%p17, %r294, 0;
	@%p17 bra 	$L__BB0_32;
	ld.global.u32 	%r295, [%rd6+240];
	xor.b32  	%r430, %r430, %r295;
	ld.global.u32 	%r296, [%rd6+244];
	xor.b32  	%r429, %r429, %r296;
	ld.global.u32 	%r297, [%rd6+248];
	xor.b32  	%r428, %r428, %r297;
	ld.global.u32 	%r298, [%rd6+252];
	xor.b32  	%r427, %r427, %r298;
	ld.global.u32 	%r299, [%rd6+256];
	xor.b32  	%r426, %r426, %r299;
$L__BB0_32:
	and.b32  	%r301, %r207, 8192;
	setp.eq.s32 	%p18, %r301, 0;
	@%p18 bra 	$L__BB0_34;
	ld.global.u32 	%r302, [%rd6+260];
	xor.b32  	%r430, %r430, %r302;
	ld.global.u32 	%r303, [%rd6+264];
	xor.b32  	%r429, %r429, %r303;
	ld.global.u32 	%r304, [%rd6+268];
	xor.b32  	%r428, %r428, %r304;
	ld.global.u32 	%r305, [%rd6+272];
	xor.b32  	%r427, %r427, %r305;
	ld.global.u32 	%r306, [%rd6+276];
	xor.b32  	%r426, %r426, %r306;
$L__BB0_34:
	and.b32  	%r308, %r207, 16384;
	setp.eq.s32 	%p19, %r308, 0;
	@%p19 bra 	$L__BB0_36;
	ld.global.u32 	%r309, [%rd6+280];
	xor.b32  	%r430, %r430, %r309;
	ld.global.u32 	%r310, [%rd6+284];
	xor.b32  	%r429, %r429, %r310;
	ld.global.u32 	%r311, [%rd6+288];
	xor.b32  	%r428, %r428, %r311;
	ld.global.u32 	%r312, [%rd6+292];
	xor.b32  	%r427, %r427, %r312;
	ld.global.u32 	%r313, [%rd6+296];
	xor.b32  	%r426, %r426, %r313;
$L__BB0_36:
	and.b32  	%r315, %r207, 32768;
	setp.eq.s32 	%p20, %r315, 0;
	@%p20 bra 	$L__BB0_38;
	ld.global.u32 	%r316, [%rd6+300];
	xor.b32  	%r430, %r430, %r316;
	ld.global.u32 	%r317, [%rd6+304];
	xor.b32  	%r429, %r429, %r317;
	ld.global.u32 	%r318, [%rd6+308];
	xor.b32  	%r428, %r428, %r318;
	ld.global.u32 	%r319, [%rd6+312];
	xor.b32  	%r427, %r427, %r319;
	ld.global.u32 	%r320, [%rd6+316];
	xor.b32  	%r426, %r426, %r320;
$L__BB0_38:
	add.s32 	%r425, %r425, 16;
	setp.ne.s32 	%p21, %r425, 32;
	@%p21 bra 	$L__BB0_6;
	mad.lo.s32 	%r321, %r419, -31, %r11;
	add.s32 	%r419, %r321, 1;
	setp.ne.s32 	%p22, %r419, 5;
	@%p22 bra 	$L__BB0_5;
	st.global.u32 	[%rd2+4], %r430;
	st.global.u32 	[%rd2+8], %r429;
	st.global.u32 	[%rd2+12], %r428;
	st.global.u32 	[%rd2+16], %r427;
	st.global.u32 	[%rd2+20], %r426;
	add.s32 	%r413, %r413, 1;
	setp.lt.u32 	%p23, %r413, %r2;
	@%p23 bra 	$L__BB0_4;
$L__BB0_41:
	shr.u64 	%rd7, %rd29, 2;
	add.s32 	%r412, %r412, 1;
	setp.gt.u64 	%p24, %rd29, 3;
	mov.u64 	%rd29, %rd7;
	@%p24 bra 	$L__BB0_2;
$L__BB0_42:
	cvt.u32.u64 	%r323, %rd1;
	mov.b32 	%r324, 0;
	st.global.v2.u32 	[%rd2+24], {%r324, %r324};
	st.global.u32 	[%rd2+32], %r324;
	mov.b64 	%rd16, 0;
	st.global.u64 	[%rd2+40], %rd16;
	mul.lo.s32 	%r325, %r323, 100;
	or.b32  	%r506, %r325, 1;
	mov.b32 	%r507, 3;
	mov.u64 	%rd18, vector_V;
$L__BB0_43:
	add.s32 	%r185, %r506, -1;
	setp.gt.u32 	%p25, %r185, 49999999;
	@%p25 bra 	$L__BB0_45;
	ld.global.v2.u32 	{%r326, %r327}, [%rd2];
	shr.u32 	%r328, %r327, 2;
	xor.b32  	%r329, %r328, %r327;
	ld.global.v2.u32 	{%r330, %r331}, [%rd2+8];
	ld.global.v2.u32 	{%r332, %r333}, [%rd2+16];
	st.global.v2.u32 	[%rd2+8], {%r331, %r332};
	shl.b32 	%r334, %r333, 4;
	shl.b32 	%r335, %r329, 1;
	xor.b32  	%r336, %r335, %r334;
	xor.b32  	%r337, %r336, %r329;
	xor.b32  	%r338, %r337, %r333;
	st.global.v2.u32 	[%rd2+16], {%r333, %r338};
	add.s32 	%r339, %r326, 362437;
	st.global.v2.u32 	[%rd2], {%r339, %r330};
	add.s32 	%r340, %r338, %r339;
	cvt.rn.f32.u32 	%f1, %r340;
	fma.rn.f32 	%f2, %f1, 0f2F800000, 0f2F000000;
	mul.f32 	%f3, %f2, 0f447A0000;
	cvt.rzi.s32.f32 	%r341, %f3;
	shr.s32 	%r342, %r341, 31;
	shr.u32 	%r343, %r342, 29;
	add.s32 	%r344, %r341, %r343;
	and.b32  	%r345, %r344, -8;
	sub.s32 	%r346, %r341, %r345;
	mul.wide.u32 	%rd17, %r185, 4;
	add.s64 	%rd19, %rd18, %rd17;
	st.global.u32 	[%rd19], %r346;
$L__BB0_45:
	setp.gt.u32 	%p26, %r185, 49999998;
	@%p26 bra 	$L__BB0_47;
	ld.global.v2.u32 	{%r347, %r348}, [%rd2];
	shr.u32 	%r349, %r348, 2;
	xor.b32  	%r350, %r349, %r348;
	ld.global.v2.u32 	{%r351, %r352}, [%rd2+8];
	ld.global.v2.u32 	{%r353, %r354}, [%rd2+16];
	st.global.v2.u32 	[%rd2+8], {%r352, %r353};
	shl.b32 	%r355, %r354, 4;
	shl.b32 	%r356, %r350, 1;
	xor.b32  	%r357, %r356, %r355;
	xor.b32  	%r358, %r357, %r350;
	xor.b32  	%r359, %r358, %r354;
	st.global.v2.u32 	[%rd2+16], {%r354, %r359};
	add.s32 	%r360, %r347, 362437;
	st.global.v2.u32 	[%rd2], {%r360, %r351};
	add.s32 	%r361, %r359, %r360;
	cvt.rn.f32.u32 	%f4, %r361;
	fma.rn.f32 	%f5, %f4, 0f2F800000, 0f2F000000;
	mul.f32 	%f6, %f5, 0f447A0000;
	cvt.rzi.s32.f32 	%r362, %f6;
	shr.s32 	%r363, %r362, 31;
	shr.u32 	%r364, %r363, 29;
	add.s32 	%r365, %r362, %r364;
	and.b32  	%r366, %r365, -8;
	sub.s32 	%r367, %r362, %r366;
	mul.wide.u32 	%rd20, %r506, 4;
	add.s64 	%rd22, %rd18, %rd20;
	st.global.u32 	[%rd22], %r367;
$L__BB0_47:
	setp.gt.u32 	%p27, %r185, 49999997;
	@%p27 bra 	$L__BB0_49;
	add.s32 	%r368, %r506, 1;
	ld.global.v2.u32 	{%r369, %r370}, [%rd2];
	shr.u32 	%r371, %r370, 2;
	xor.b32  	%r372, %r371, %r370;
	ld.global.v2.u32 	{%r373, %r374}, [%rd2+8];
	ld.global.v2.u32 	{%r375, %r376}, [%rd2+16];
	st.global.v2.u32 	[%rd2+8], {%r374, %r375};
	shl.b32 	%r377, %r376, 4;
	shl.b32 	%r378, %r372, 1;
	xor.b32  	%r379, %r378, %r377;
	xor.b32  	%r380, %r379, %r372;
	xor.b32  	%r381, %r380, %r376;
	st.global.v2.u32 	[%rd2+16], {%r376, %r381};
	add.s32 	%r382, %r369, 362437;
	st.global.v2.u32 	[%rd2], {%r382, %r373};
	add.s32 	%r383, %r381, %r382;
	cvt.rn.f32.u32 	%f7, %r383;
	fma.rn.f32 	%f8, %f7, 0f2F800000, 0f2F000000;
	mul.f32 	%f9, %f8, 0f447A0000;
	cvt.rzi.s32.f32 	%r384, %f9;
	shr.s32 	%r385, %r384, 31;
	shr.u32 	%r386, %r385, 29;
	add.s32 	%r387, %r384, %r386;
	and.b32  	%r388, %r387, -8;
	sub.s32 	%r389, %r384, %r388;
	mul.wide.u32 	%rd23, %r368, 4;
	add.s64 	%rd25, %rd18, %rd23;
	st.global.u32 	[%rd25], %r389;
$L__BB0_49:
	setp.gt.u32 	%p28, %r185, 49999996;
	@%p28 bra 	$L__BB0_51;
	add.s32 	%r390, %r506, 2;
	ld.global.v2.u32 	{%r391, %r392}, [%rd2];
	shr.u32 	%r393, %r392, 2;
	xor.b32  	%r394, %r393, %r392;
	ld.global.v2.u32 	{%r395, %r396}, [%rd2+8];
	ld.global.v2.u32 	{%r397, %r398}, [%rd2+16];
	st.global.v2.u32 	[%rd2+8], {%r396, %r397};
	shl.b32 	%r399, %r398, 4;
	shl.b32 	%r400, %r394, 1;
	xor.b32  	%r401, %r400, %r399;
	xor.b32  	%r402, %r401, %r394;
	xor.b32  	%r403, %r402, %r398;
	st.global.v2.u32 	[%rd2+16], {%r398, %r403};
	add.s32 	%r404, %r391, 362437;
	st.global.v2.u32 	[%rd2], {%r404, %r395};
	add.s32 	%r405, %r403, %r404;
	cvt.rn.f32.u32 	%f10, %r405;
	fma.rn.f32 	%f11, %f10, 0f2F800000, 0f2F000000;
	mul.f32 	%f12, %f11, 0f447A0000;
	cvt.rzi.s32.f32 	%r406, %f12;
	shr.s32 	%r407, %r406, 31;
	shr.u32 	%r408, %r407, 29;
	add.s32 	%r409, %r406, %r408;
	and.b32  	%r410, %r409, -8;
	sub.s32 	%r411, %r406, %r410;
	mul.wide.u32 	%rd26, %r390, 4;
	add.s64 	%rd28, %rd18, %rd26;
	st.global.u32 	[%rd28], %r411;
$L__BB0_51:
	add.s32 	%r507, %r507, 4;
	add.s32 	%r506, %r506, 4;
	setp.ne.s32 	%p29, %r507, 103;
	@%p29 bra 	$L__BB0_43;
	ret;

}
	// .globl	_Z12inicializa_hv
.visible .entry _Z12inicializa_hv()
{
	.reg .b32 	%r<6>;
	.reg .b64 	%rd<4>;

	mov.u32 	%r1, %ctaid.x;
	mov.u32 	%r2, %ntid.x;
	mov.u32 	%r3, %tid.x;
	mad.lo.s32 	%r4, %r1, %r2, %r3;
	mul.wide.u32 	%rd1, %r4, 4;
	mov.u64 	%rd2, vector_H;
	add.s64 	%rd3, %rd2, %rd1;
	mov.b32 	%r5, 0;
	st.global.u32 	[%rd3], %r5;
	ret;

}
	// .globl	_Z10histogramaii
.visible .entry _Z10histogramaii(
	.param .u32 _Z10histogramaii_param_0,
	.param .u32 _Z10histogramaii_param_1
)
{
	.local .align 16 .b8 	__local_depot2[32];
	.reg .b64 	%SP;
	.reg .b64 	%SPL;
	.reg .pred 	%p<101>;
	.reg .b32 	%r<919>;
	.reg .b64 	%rd<278>;

	mov.u64 	%SPL, __local_depot2;
	add.u64 	%rd1, %SPL, 0;
	mov.b32 	%r2, 0;
	st.local.v4.u32 	[%rd1], {%r2, %r2, %r2, %r2};
	st.local.v4.u32 	[%rd1+16], {%r2, %r2, %r2, %r2};
	mov.u32 	%r3, %ctaid.x;
	mov.u32 	%r4, %ntid.x;
	mov.u32 	%r5, %tid.x;
	mad.lo.s32 	%r6, %r3, %r4, %r5;
	mul.lo.s32 	%r1, %r6, 100;
	setp.gt.u32 	%p1, %r1, 49999999;
	mul.wide.u32 	%rd28, %r1, 4;
	mov.u64 	%rd29, vector_V;
	add.s64 	%rd2, %rd29, %rd28;
	@%p1 bra 	$L__BB2_2;
	ld.global.u32 	%r7, [%rd2];
	shr.s32 	%r8, %r7, 31;
	shr.u32 	%r9, %r8, 29;
	add.s32 	%r10, %r7, %r9;
	and.b32  	%r11, %r10, -8;
	sub.s32 	%r12, %r7, %r11;
	mul.wide.s32 	%rd30, %r12, 4;
	add.s64 	%rd31, %rd1, %rd30;
	ld.local.u32 	%r13, [%rd31];
	add.s32 	%r14, %r13, 1;
	st.local.u32 	[%rd31], %r14;
$L__BB2_2:
	setp.gt.u32 	%p2, %r1, 49999998;
	@%p2 bra 	$L__BB2_4;
	ld.global.u32 	%r15, [%rd2+4];
	shr.s32 	%r16, %r15, 31;
	shr.u32 	%r17, %r16, 29;
	add.s32 	%r18, %r15, %r17;
	and.b32  	%r19, %r18, -8;
	sub.s32 	%r20, %r15, %r19;
	mul.wide.s32 	%rd32, %r20, 4;
	add.s64 	%rd33, %rd1, %rd32;
	ld.local.u32 	%r21, [%rd33];
	add.s32 	%r22, %r21, 1;
	st.local.u32 	[%rd33], %r22;
$L__BB2_4:
	setp.gt.u32 	%p3, %r1, 49999997;
	@%p3 bra 	$L__BB2_6;
	ld.global.u32 	%r23, [%rd2+8];
	shr.s32 	%r24, %r23, 31;
	shr.u32 	%r25, %r24, 29;
	add.s32 	%r26, %r23, %r25;
	and.b32  	%r27, %r26, -8;
	sub.s32 	%r28, %r23, %r27;
	mul.wide.s32 	%rd34, %r28, 4;
	add.s64 	%rd35, %rd1, %rd34;
	ld.local.u32 	%r29, [%rd35];
	add.s32 	%r30, %r29, 1;
	st.local.u32 	[%rd35], %r30;
$L__BB2_6:
	setp.gt.u32 	%p4, %r1, 49999996;
	@%p4 bra 	$L__BB2_8;
	ld.global.u32 	%r31, [%rd2+12];
	shr.s32 	%r32, %r31, 31;
	shr.u32 	%r33, %r32, 29;
	add.s32 	%r34, %r31, %r33;
	and.b32  	%r35, %r34, -8;
	sub.s32 	%r36, %r31, %r35;
	mul.wide.s32 	%rd36, %r36, 4;
	add.s64 	%rd37, %rd1, %rd36;
	ld.local.u32 	%r37, [%rd37];
	add.s32 	%r38, %r37, 1;
	st.local.u32 	[%rd37], %r38;
$L__BB2_8:
	add.s32 	%r39, %r1, 4;
	setp.gt.u32 	%p5, %r39, 49999999;
	mul.wide.u32 	%rd38, %r39, 4;
	add.s64 	%rd3, %rd29, %rd38;
	@%p5 bra 	$L__BB2_10;
	ld.global.u32 	%r40, [%rd3];
	shr.s32 	%r41, %r40, 31;
	shr.u32 	%r42, %r41, 29;
	add.s32 	%r43, %r40, %r42;
	and.b32  	%r44, %r43, -8;
	sub.s32 	%r45, %r40, %r44;
	mul.wide.s32 	%rd40, %r45, 4;
	add.s64 	%rd41, %rd1, %rd40;
	ld.local.u32 	%r46, [%rd41];
	add.s32 	%r47, %r46, 1;
	st.local.u32 	[%rd41], %r47;
$L__BB2_10:
	add.s32 	%r48, %r1, 5;
	setp.gt.u32 	%p6, %r48, 49999999;
	@%p6 bra 	$L__BB2_12;
	ld.global.u32 	%r49, [%rd3+4];
	shr.s32 	%r50, %r49, 31;
	shr.u32 	%r51, %r50, 29;
	add.s32 	%r52, %r49, %r51;
	and.b32  	%r53, %r52, -8;
	sub.s32 	%r54, %r49, %r53;
	mul.wide.s32 	%rd42, %r54, 4;
	add.s64 	%rd43, %rd1, %rd42;
	ld.local.u32 	%r55, [%rd43];
	add.s32 	%r56, %r55, 1;
	st.local.u32 	[%rd43], %r56;
$L__BB2_12:
	add.s32 	%r57, %r1, 6;
	setp.gt.u32 	%p7, %r57, 49999999;
	@%p7 bra 	$L__BB2_14;
	ld.global.u32 	%r58, [%rd3+8];
	shr.s32 	%r59, %r58, 31;
	shr.u32 	%r60, %r59, 29;
	add.s32 	%r61, %r58, %r60;
	and.b32  	%r62, %r61, -8;
	sub.s32 	%r63, %r58, %r62;
	mul.wide.s32 	%rd44, %r63, 4;
	add.s64 	%rd45, %rd1, %rd44;
	ld.local.u32 	%r64, [%rd45];
	add.s32 	%r65, %r64, 1;
	st.local.u32 	[%rd45], %r65;
$L__BB2_14:
	add.s32 	%r66, %r1, 7;
	setp.gt.u32 	%p8, %r66, 49999999;
	@%p8 bra 	$L__BB2_16;
	ld.global.u32 	%r67, [%rd3+12];
	shr.s32 	%r68, %r67, 31;
	shr.u32 	%r69, %r68, 29;
	add.s32 	%r70, %r67, %r69;
	and.b32  	%r71, %r70, -8;
	sub.s32 	%r72, %r67, %r71;
	mul.wide.s32 	%rd46, %r72, 4;
	add.s64 	%rd47, %rd1, %rd46;
	ld.local.u32 	%r73, [%rd47];
	add.s32 	%r74, %r73, 1;
	st.local.u32 	[%rd47], %r74;
$L__BB2_16:
	add.s32 	%r75, %r1, 8;
	setp.gt.u32 	%p9, %r75, 49999999;
	mul.wide.u32 	%rd48, %r75, 4;
	add.s64 	%rd4, %rd29, %rd48;
	@%p9 bra 	$L__BB2_18;
	ld.global.u32 	%r76, [%rd4];
	shr.s32 	%r77, %r76, 31;
	shr.u32 	%r78, %r77, 29;
	add.s32 	%r79, %r76, %r78;
	and.b32  	%r80, %r79, -8;
	sub.s32 	%r81, %r76, %r80;
	mul.wide.s32 	%rd50, %r81, 4;
	add.s64 	%rd51, %rd1, %rd50;
	ld.local.u32 	%r82, [%rd51];
	add.s32 	%r83, %r82, 1;
	st.local.u32 	[%rd51], %r83;
$L__BB2_18:
	add.s32 	%r84, %r1, 9;
	setp.gt.u32 	%p10, %r84, 49999999;
	@%p10 bra 	$L__BB2_20;
	ld.global.u32 	%r85, [%rd4+4];
	shr.s32 	%r86, %r85, 31;
	shr.u32 	%r87, %r86, 29;
	add.s32 	%r88, %r85, %r87;
	and.b32  	%r89, %r88, -8;
	sub.s32 	%r90, %r85, %r89;
	mul.wide.s32 	%rd52, %r90, 4;
	add.s64 	%rd53, %rd1, %rd52;
	ld.local.u32 	%r91, [%rd53];
	add.s32 	%r92, %r91, 1;
	st.local.u32 	[%rd53], %r92;
$L__BB2_20:
	add.s32 	%r93, %r1, 10;
	setp.gt.u32 	%p11, %r93, 49999999;
	@%p11 bra 	$L__BB2_22;
	ld.global.u32 	%r94, [%rd4+8];
	shr.s32 	%r95, %r94, 31;
	shr.u32 	%r96, %r95, 29;
	add.s32 	%r97, %r94, %r96;
	and.b32  	%r98, %r97, -8;
	sub.s32 	%r99, %r94, %r98;
	mul.wide.s32 	%rd54, %r99, 4;
	add.s64 	%rd55, %rd1, %rd54;
	ld.local.u32 	%r100, [%rd55];
	add.s32 	%r101, %r100, 1;
	st.local.u32 	[%rd55], %r101;
$L__BB2_22:
	add.s32 	%r102, %r1, 11;
	setp.gt.u32 	%p12, %r102, 49999999;
	@%p12 bra 	$L__BB2_24;
	ld.global.u32 	%r103, [%rd4+12];
	shr.s32 	%r104, %r103, 31;
	shr.u32 	%r105, %r104, 29;
	add.s32 	%r106, %r103, %r105;
	and.b32  	%r107, %r106, -8;
	sub.s32 	%r108, %r103, %r107;
	mul.wide.s32 	%rd56, %r108, 4;
	add.s64 	%rd57, %rd1, %rd56;
	ld.local.u32 	%r109, [%rd57];
	add.s32 	%r110, %r109, 1;
	st.local.u32 	[%rd57], %r110;
$L__BB2_24:
	add.s32 	%r111, %r1, 12;
	setp.gt.u32 	%p13, %r111, 49999999;
	mul.wide.u32 	%rd58, %r111, 4;
	add.s64 	%rd5, %rd29, %rd58;
	@%p13 bra 	$L__BB2_26;
	ld.global.u32 	%r112, [%rd5];
	shr.s32 	%r113, %r112, 31;
	shr.u32 	%r114, %r113, 29;
	add.s32 	%r115, %r112, %r114;
	and.b32  	%r116, %r115, -8;
	sub.s32 	%r117, %r112, %r116;
	mul.wide.s32 	%rd60, %r117, 4;
	add.s64 	%rd61, %rd1, %rd60;
	ld.local.u32 	%r118, [%rd61];
	add.s32 	%r119, %r118, 1;
	st.local.u32 	[%rd61], %r119;
$L__BB2_26:
	add.s32 	%r120, %r1, 13;
	setp.gt.u32 	%p14, %r120, 49999999;
	@%p14 bra 	$L__BB2_28;
	ld.global.u32 	%r121, [%rd5+4];
	shr.s32 	%r122, %r121, 31;
	shr.u32 	%r123, %r122, 29;
	add.s32 	%r124, %r121, %r123;
	and.b32  	%r125, %r124, -8;
	sub.s32 	%r126, %r121, %r125;
	mul.wide.s32 	%rd62, %r126, 4;
	add.s64 	%rd63, %rd1, %rd62;
	ld.local.u32 	%r127, [%rd63];
	add.s32 	%r128, %r127, 1;
	st.local.u32 	[%rd63], %r128;
$L__BB2_28:
	add.s32 	%r129, %r1, 14;
	setp.gt.u32 	%p15, %r129, 49999999;
	@%p15 bra 	$L__BB2_30;
	ld.global.u32 	%r130, [%rd5+8];
	shr.s32 	%r131, %r130, 31;
	shr.u32 	%r132, %r131, 29;
	add.s32 	%r133, %r130, %r132;
	and.b32  	%r134, %r133, -8;
	sub.s32 	%r135, %r130, %r134;
	mul.wide.s32 	%rd64, %r135, 4;
	add.s64 	%rd65, %rd1, %rd64;
	ld.local.u32 	%r136, [%rd65];
	add.s32 	%r137, %r136, 1;
	st.local.u32 	[%rd65], %r137;
$L__BB2_30:
	add.s32 	%r138, %r1, 15;
	setp.gt.u32 	%p16, %r138, 49999999;
	@%p16 bra 	$L__BB2_32;
	ld.global.u32 	%r139, [%rd5+12];
	shr.s32 	%r140, %r139, 31;
	shr.u32 	%r141, %r140, 29;
	add.s32 	%r142, %r139, %r141;
	and.b32  	%r143, %r142, -8;
	sub.s32 	%r144, %r139, %r143;
	mul.wide.s32 	%rd66, %r144, 4;
	add.s64 	%rd67, %rd1, %rd66;
	ld.local.u32 	%r145, [%rd67];
	add.s32 	%r146, %r145, 1;
	st.local.u32 	[%rd67], %r146;
$L__BB2_32:
	add.s32 	%r147, %r1, 16;
	setp.gt.u32 	%p17, %r147, 49999999;
	mul.wide.u32 	%rd68, %r147, 4;
	add.s64 	%rd6, %rd29, %rd68;
	@%p17 bra 	$L__BB2_34;
	ld.global.u32 	%r148, [%rd6];
	shr.s32 	%r149, %r148, 31;
	shr.u32 	%r150, %r149, 29;
	add.s32 	%r151, %r148, %r150;
	and.b32  	%r152, %r151, -8;
	sub.s32 	%r153, %r148, %r152;
	mul.wide.s32 	%rd70, %r153, 4;
	add.s64 	%rd71, %rd1, %rd70;
	ld.local.u32 	%r154, [%rd71];
	add.s32 	%r155, %r154, 1;
	st.local.u32 	[%rd71], %r155;
$L__BB2_34:
	add.s32 	%r156, %r1, 17;
	setp.gt.u32 	%p18, %r156, 49999999;
	@%p18 bra 	$L__BB2_36;
	ld.global.u32 	%r157, [%rd6+4];
	shr.s32 	%r158, %r157, 31;
	shr.u32 	%r159, %r158, 29;
	add.s32 	%r160, %r157, %r159;
	and.b32  	%r161, %r160, -8;
	sub.s32 	%r162, %r157, %r161;
	mul.wide.s32 	%rd72, %r162, 4;
	add.s64 	%rd73, %rd1, %rd72;
	ld.local.u32 	%r163, [%rd73];
	add.s32 	%r164, %r163, 1;
	st.local.u32 	[%rd73], %r164;
$L__BB2_36:
	add.s32 	%r165, %r1, 18;
	setp.gt.u32 	%p19, %r165, 49999999;
	@%p19 bra 	$L__BB2_38;
	ld.global.u32 	%r166, [%rd6+8];
	shr.s32 	%r167, %r166, 31;
	shr.u32 	%r168, %r167, 29;
	add.s32 	%r169, %r166, %r168;
	and.b32  	%r170, %r169, -8;
	sub.s32 	%r171, %r166, %r170;
	mul.wide.s32 	%rd74, %r171, 4;
	add.s64 	%rd75, %rd1, %rd74;
	ld.local.u32 	%r172, [%rd75];
	add.s32 	%r173, %r172, 1;
	st.local.u32 	[%rd75], %r173;
$L__BB2_38:
	add.s32 	%r174, %r1, 19;
	setp.gt.u32 	%p20, %r174, 49999999;
	@%p20 bra 	$L__BB2_40;
	ld.global.u32 	%r175, [%rd6+12];
	shr.s32 	%r176, %r175, 31;
	shr.u32 	%r177, %r176, 29;
	add.s32 	%r178, %r175, %r177;
	and.b32  	%r179, %r178, -8;
	sub.s32 	%r180, %r175, %r179;
	mul.wide.s32 	%rd76, %r180, 4;
	add.s64 	%rd77, %rd1, %rd76;
	ld.local.u32 	%r181, [%rd77];
	add.s32 	%r182, %r181, 1;
	st.local.u32 	[%rd77], %r182;
$L__BB2_40:
	add.s32 	%r183, %r1, 20;
	setp.gt.u32 	%p21, %r183, 49999999;
	mul.wide.u32 	%rd78, %r183, 4;
	add.s64 	%rd7, %rd29, %rd78;
	@%p21 bra 	$L__BB2_42;
	ld.global.u32 	%r184, [%rd7];
	shr.s32 	%r185, %r184, 31;
	shr.u32 	%r186, %r185, 29;
	add.s32 	%r187, %r184, %r186;
	and.b32  	%r188, %r187, -8;
	sub.s32 	%r189, %r184, %r188;
	mul.wide.s32 	%rd80, %r189, 4;
	add.s64 	%rd81, %rd1, %rd80;
	ld.local.u32 	%r190, [%rd81];
	add.s32 	%r191, %r190, 1;
	st.local.u32 	[%rd81], %r191;
$L__BB2_42:
	add.s32 	%r192, %r1, 21;
	setp.gt.u32 	%p22, %r192, 49999999;
	@%p22 bra 	$L__BB2_44;
	ld.global.u32 	%r193, [%rd7+4];
	shr.s32 	%r194, %r193, 31;
	shr.u32 	%r195, %r194, 29;
	add.s32 	%r196, %r193, %r195;
	and.b32  	%r197, %r196, -8;
	sub.s32 	%r198, %r193, %r197;
	mul.wide.s32 	%rd82, %r198, 4;
	add.s64 	%rd83, %rd1, %rd82;
	ld.local.u32 	%r199, [%rd83];
	add.s32 	%r200, %r199, 1;
	st.local.u32 	[%rd83], %r200;
$L__BB2_44:
	add.s32 	%r201, %r1, 22;
	setp.gt.u32 	%p23, %r201, 49999999;
	@%p23 bra 	$L__BB2_46;
	ld.global.u32 	%r202, [%rd7+8];
	shr.s32 	%r203, %r202, 31;
	shr.u32 	%r204, %r203, 29;
	add.s32 	%r205, %r202, %r204;
	and.b32  	%r206, %r205, -8;
	sub.s32 	%r207, %r202, %r206;
	mul.wide.s32 	%rd84, %r207, 4;
	add.s64 	%rd85, %rd1, %rd84;
	ld.local.u32 	%r208, [%rd85];
	add.s32 	%r209, %r208, 1;
	st.local.u32 	[%rd85], %r209;
$L__BB2_46:
	add.s32 	%r210, %r1, 23;
	setp.gt.u32 	%p24, %r210, 49999999;
	@%p24 bra 	$L__BB2_48;
	ld.global.u32 	%r211, [%rd7+12];
	shr.s32 	%r212, %r211, 31;
	shr.u32 	%r213, %r212, 29;
	add.s32 	%r214, %r211, %r213;
	and.b32  	%r215, %r214, -8;
	sub.s32 	%r216, %r211, %r215;
	mul.wide.s32 	%rd86, %r216, 4;
	add.s64 	%rd87, %rd1, %rd86;
	ld.local.u32 	%r217, [%rd87];
	add.s32 	%r218, %r217, 1;
	st.local.u32 	[%rd87], %r218;
$L__BB2_48:
	add.s32 	%r219, %r1, 24;
	setp.gt.u32 	%p25, %r219, 49999999;
	mul.wide.u32 	%rd88, %r219, 4;
	add.s64 	%rd8, %rd29, %rd88;
	@%p25 bra 	$L__BB2_50;
	ld.global.u32 	%r220, [%rd8];
	shr.s32 	%r221, %r220, 31;
	shr.u32 	%r222, %r221, 29;
	add.s32 	%r223, %r220, %r222;
	and.b32  	%r224, %r223, -8;
	sub.s32 	%r225, %r220, %r224;
	mul.wide.s32 	%rd90, %r225, 4;
	add.s64 	%rd91, %rd1, %rd90;
	ld.local.u32 	%r226, [%rd91];
	add.s32 	%r227, %r226, 1;
	st.local.u32 	[%rd91], %r227;
$L__BB2_50:
	add.s32 	%r228, %r1, 25;
	setp.gt.u32 	%p26, %r228, 49999999;
	@%p26 bra 	$L__BB2_52;
	ld.global.u32 	%r229, [%rd8+4];
	shr.s32 	%r230, %r229, 31;
	shr.u32 	%r231, %r230, 29;
	add.s32 	%r232, %r229, %r231;
	and.b32  	%r233, %r232, -8;
	sub.s32 	%r234, %r229, %r233;
	mul.wide.s32 	%rd92, %r234, 4;
	add.s64 	%rd93, %rd1, %rd92;
	ld.local.u32 	%r235, [%rd93];
	add.s32 	%r236, %r235, 1;
	st.local.u32 	[%rd93], %r236;
$L__BB2_52:
	add.s32 	%r237, %r1, 26;
	setp.gt.u32 	%p27, %r237, 49999999;
	@%p27 bra 	$L__BB2_54;
	ld.global.u32 	%r238, [%rd8+8];
	shr.s32 	%r239, %r238, 31;
	shr.u32 	%r240, %r239, 29;
	add.s32 	%r241, %r238, %r240;
	and.b32  	%r242, %r241, -8;
	sub.s32 	%r243, %r238, %r242;
	mul.wide.s32 	%rd94, %r243, 4;
	add.s64 	%rd95, %rd1, %rd94;
	ld.local.u32 	%r244, [%rd95];
	add.s32 	%r245, %r244, 1;
	st.local.u32 	[%rd95], %r245;
$L__BB2_54:
	add.s32 	%r246, %r1, 27;
	setp.gt.u32 	%p28, %r246, 49999999;
	@%p28 bra 	$L__BB2_56;
	ld.global.u32 	%r247, [%rd8+12];
	shr.s32 	%r248, %r247, 31;
	shr.u32 	%r249, %r248, 29;
	add.s32 	%r250, %r247, %r249;
	and.b32  	%r251, %r250, -8;
	sub.s32 	%r252, %r247, %r251;
	mul.wide.s32 	%rd96, %r252, 4;
	add.s64 	%rd97, %rd1, %rd96;
	ld.local.u32 	%r253, [%rd97];
	add.s32 	%r254, %r253, 1;
	st.local.u32 	[%rd97], %r254;
$L__BB2_56:
	add.s32 	%r255, %r1, 28;
	setp.gt.u32 	%p29, %r255, 49999999;
	mul.wide.u32 	%rd98, %r255, 4;
	add.s64 	%rd9, %rd29, %rd98;
	@%p29 bra 	$L__BB2_58;
	ld.global.u32 	%r256, [%rd9];
	shr.s32 	%r257, %r256, 31;
	shr.u32 	%r258, %r257, 29;
	add.s32 	%r259, %r256, %r258;
	and.b32  	%r260, %r259, -8;
	sub.s32 	%r261, %r256, %r260;
	mul.wide.s32 	%rd100, %r261, 4;
	add.s64 	%rd101, %rd1, %rd100;
	ld.local.u32 	%r262, [%rd101];
	add.s32 	%r263, %r262, 1;
	st.local.u32 	[%rd101], %r263;
$L__BB2_58:
	add.s32 	%r264, %r1, 29;
	setp.gt.u32 	%p30, %r264, 49999999;
	@%p30 bra 	$L__BB2_60;
	ld.global.u32 	%r265, [%rd9+4];
	shr.s32 	%r266, %r265, 31;
	shr.u32 	%r267, %r266, 29;
	add.s32 	%r268, %r265, %r267;
	and.b32  	%r269, %r268, -8;
	sub.s32 	%r270, %r265, %r269;
	mul.wide.s32 	%rd102, %r270, 4;
	add.s64 	%rd103, %rd1, %rd102;
	ld.local.u32 	%r271, [%rd103];
	add.s32 	%r272, %r271, 1;
	st.local.u32 	[%rd103], %r272;
$L__BB2_60:
	add.s32 	%r273, %r1, 30;
	setp.gt.u32 	%p31, %r273, 49999999;
	@%p31 bra 	$L__BB2_62;
	ld.global.u32 	%r274, [%rd9+8];
	shr.s32 	%r275, %r274, 31;
	shr.u32 	%r276, %r275, 29;
	add.s32 	%r277, %r274, %r276;
	and.b32  	%r278, %r277, -8;
	sub.s32 	%r279, %r274, %r278;
	mul.wide.s32 	%rd104, %r279, 4;
	add.s64 	%rd105, %rd1, %rd104;
	ld.local.u32 	%r280, [%rd105];
	add.s32 	%r281, %r280, 1;
	st.local.u32 	[%rd105], %r281;
$L__BB2_62:
	add.s32 	%r282, %r1, 31;
	setp.gt.u32 	%p32, %r282, 49999999;
	@%p32 bra 	$L__BB2_64;
	ld.global.u32 	%r283, [%rd9+12];
	shr.s32 	%r284, %r283, 31;
	shr.u32 	%r285, %r284, 29;
	add.s32 	%r286, %r283, %r285;
	and.b32  	%r287, %r286, -8;
	sub.s32 	%r288, %r283, %r287;
	mul.wide.s32 	%rd106, %r288, 4;
	add.s64 	%rd107, %rd1, %rd106;
	ld.local.u32 	%r289, [%rd107];
	add.s32 	%r290, %r289, 1;
	st.local.u32 	[%rd107], %r290;
$L__BB2_64:
	add.s32 	%r291, %r1, 32;
	setp.gt.u32 	%p33, %r291, 49999999;
	mul.wide.u32 	%rd108, %r291, 4;
	add.s64 	%rd10, %rd29, %rd108;
	@%p33 bra 	$L__BB2_66;
	ld.global.u32 	%r292, [%rd10];
	shr.s32 	%r293, %r292, 31;
	shr.u32 	%r294, %r293, 29;
	add.s32 	%r295, %r292, %r294;
	and.b32  	%r296, %r295, -8;
	sub.s32 	%r297, %r292, %r296;
	mul.wide.s32 	%rd110, %r297, 4;
	add.s64 	%rd111, %rd1, %rd110;
	ld.local.u32 	%r298, [%rd111];
	add.s32 	%r299, %r298, 1;
	st.local.u32 	[%rd111], %r299;
$L__BB2_66:
	add.s32 	%r300, %r1, 33;
	setp.gt.u32 	%p34, %r300, 49999999;
	@%p34 bra 	$L__BB2_68;
	ld.global.u32 	%r301, [%rd10+4];
	shr.s32 	%r302, %r301, 31;
	shr.u32 	%r303, %r302, 29;
	add.s32 	%r304, %r301, %r303;
	and.b32  	%r305, %r304, -8;
	sub.s32 	%r306, %r301, %r305;
	mul.wide.s32 	%rd112, %r306, 4;
	add.s64 	%rd113, %rd1, %rd112;
	ld.local.u32 	%r307, [%rd113];
	add.s32 	%r308, %r307, 1;
	st.local.u32 	[%rd113], %r308;
$L__BB2_68:
	add.s32 	%r309, %r1, 34;
	setp.gt.u32 	%p35, %r309, 49999999;
	@%p35 bra 	$L__BB2_70;
	ld.global.u32 	%r310, [%rd10+8];
	shr.s32 	%r311, %r310, 31;
	shr.u32 	%r312, %r311, 29;
	add.s32 	%r313, %r310, %r312;
	and.b32  	%r314, %r313, -8;
	sub.s32 	%r315, %r310, %r314;
	mul.wide.s32 	%rd114, %r315, 4;
	add.s64 	%rd115, %rd1, %rd114;
	ld.local.u32 	%r316, [%rd115];
	add.s32 	%r317, %r316, 1;
	st.local.u32 	[%rd115], %r317;
$L__BB2_70:
	add.s32 	%r318, %r1, 35;
	setp.gt.u32 	%p36, %r318, 49999999;
	@%p36 bra 	$L__BB2_72;
	ld.global.u32 	%r319, [%rd10+12];
	shr.s32 	%r320, %r319, 31;
	shr.u32 	%r321, %r320, 29;
	add.s32 	%r322, %r319, %r321;
	and.b32  	%r323, %r322, -8;
	sub.s32 	%r324, %r319, %r323;
	mul.wide.s32 	%rd116, %r324, 4;
	add.s64 	%rd117, %rd1, %rd116;
	ld.local.u32 	%r325, [%rd117];
	add.s32 	%r326, %r325, 1;
	st.local.u32 	[%rd117], %r326;
$L__BB2_72:
	add.s32 	%r327, %r1, 36;
	setp.gt.u32 	%p37, %r327, 49999999;
	mul.wide.u32 	%rd118, %r327, 4;
	add.s64 	%rd11, %rd29, %rd118;
	@%p37 bra 	$L__BB2_74;
	ld.global.u32 	%r328, [%rd11];
	shr.s32 	%r329, %r328, 31;
	shr.u32 	%r330, %r329, 29;
	add.s32 	%r331, %r328, %r330;
	and.b32  	%r332, %r331, -8;
	sub.s32 	%r333, %r328, %r332;
	mul.wide.s32 	%rd120, %r333, 4;
	add.s64 	%rd121, %rd1, %rd120;
	ld.local.u32 	%r334, [%rd121];
	add.s32 	%r335, %r334, 1;
	st.local.u32 	[%rd121], %r335;
$L__BB2_74:
	add.s32 	%r336, %r1, 37;
	setp.gt.u32 	%p38, %r336, 49999999;
	@%p38 bra 	$L__BB2_76;
	ld.global.u32 	%r337, [%rd11+4];
	shr.s32 	%r338, %r337, 31;
	shr.u32 	%r339, %r338, 29;
	add.s32 	%r340, %r337, %r339;
	and.b32  	%r341, %r340, -8;
	sub.s32 	%r342, %r337, %r341;
	mul.wide.s32 	%rd122, %r342, 4;
	add.s64 	%rd123, %rd1, %rd122;
	ld.local.u32 	%r343, [%rd123];
	add.s32 	%r344, %r343, 1;
	st.local.u32 	[%rd123], %r344;
$L__BB2_76:
	add.s32 	%r345, %r1, 38;
	setp.gt.u32 	%p39, %r345, 49999999;
	@%p39 bra 	$L__BB2_78;
	ld.global.u32 	%r346, [%rd11+8];
	shr.s32 	%r347, %r346, 31;
	shr.u32 	%r348, %r347, 29;
	add.s32 	%r349, %r346, %r348;
	and.b32  	%r350, %r349, -8;
	sub.s32 	%r351, %r346, %r350;
	mul.wide.s32 	%rd124, %r351, 4;
	add.s64 	%rd125, %rd1, %rd124;
	ld.local.u32 	%r352, [%rd125];
	add.s32 	%r353, %r352, 1;
	st.local.u32 	[%rd125], %r353;
$L__BB2_78:
	add.s32 	%r354, %r1, 39;
	setp.gt.u32 	%p40, %r354, 49999999;
	@%p40 bra 	$L__BB2_80;
	ld.global.u32 	%r355, [%rd11+12];
	shr.s32 	%r356, %r355, 31;
	shr.u32 	%r357, %r356, 29;
	add.s32 	%r358, %r355, %r357;
	and.b32  	%r359, %r358, -8;
	sub.s32 	%r360, %r355, %r359;
	mul.wide.s32 	%rd126, %r360, 4;
	add.s64 	%rd127, %rd1, %rd126;
	ld.local.u32 	%r361, [%rd127];
	add.s32 	%r362, %r361, 1;
	st.local.u32 	[%rd127], %r362;
$L__BB2_80:
	add.s32 	%r363, %r1, 40;
	setp.gt.u32 	%p41, %r363, 49999999;
	mul.wide.u32 	%rd128, %r363, 4;
	add.s64 	%rd12, %rd29, %rd128;
	@%p41 bra 	$L__BB2_82;
	ld.global.u32 	%r364, [%rd12];
	shr.s32 	%r365, %r364, 31;
	shr.u32 	%r366, %r365, 29;
	add.s32 	%r367, %r364, %r366;
	and.b32  	%r368, %r367, -8;
	sub.s32 	%r369, %r364, %r368;
	mul.wide.s32 	%rd130, %r369, 4;
	add.s64 	%rd131, %rd1, %rd130;
	ld.local.u32 	%r370, [%rd131];
	add.s32 	%r371, %r370, 1;
	st.local.u32 	[%rd131], %r371;
$L__BB2_82:
	add.s32 	%r372, %r1, 41;
	setp.gt.u32 	%p42, %r372, 49999999;
	@%p42 bra 	$L__BB2_84;
	ld.global.u32 	%r373, [%rd12+4];
	shr.s32 	%r374, %r373, 31;
	shr.u32 	%r375, %r374, 29;
	add.s32 	%r376, %r373, %r375;
	and.b32  	%r377, %r376, -8;
	sub.s32 	%r378, %r373, %r377;
	mul.wide.s32 	%rd132, %r378, 4;
	add.s64 	%rd133, %rd1, %rd132;
	ld.local.u32 	%r379, [%rd133];
	add.s32 	%r380, %r379, 1;
	st.local.u32 	[%rd133], %r380;
$L__BB2_84:
	add.s32 	%r381, %r1, 42;
	setp.gt.u32 	%p43, %r381, 49999999;
	@%p43 bra 	$L__BB2_86;
	ld.global.u32 	%r382, [%rd12+8];
	shr.s32 	%r383, %r382, 31;
	shr.u32 	%r384, %r383, 29;
	add.s32 	%r385, %r382, %r384;
	and.b32  	%r386, %r385, -8;
	sub.s32 	%r387, %r382, %r386;
	mul.wide.s32 	%rd134, %r387, 4;
	add.s64 	%rd135, %rd1, %rd134;
	ld.local.u32 	%r388, [%rd135];
	add.s32 	%r389, %r388, 1;
	st.local.u32 	[%rd135], %r389;
$L__BB2_86:
	add.s32 	%r390, %r1, 43;
	setp.gt.u32 	%p44, %r390, 49999999;
	@%p44 bra 	$L__BB2_88;
	ld.global.u32 	%r391, [%rd12+12];
	shr.s32 	%r392, %r391, 31;
	shr.u32 	%r393, %r392, 29;
	add.s32 	%r394, %r391, %r393;
	and.b32  	%r395, %r394, -8;
	sub.s32 	%r396, %r391, %r395;
	mul.wide.s32 	%rd136, %r396, 4;
	add.s64 	%rd137, %rd1, %rd136;
	ld.local.u32 	%r397, [%rd137];
	add.s32 	%r398, %r397, 1;
	st.local.u32 	[%rd137], %r398;
$L__BB2_88:
	add.s32 	%r399, %r1, 44;
	setp.gt.u32 	%p45, %r399, 49999999;
	mul.wide.u32 	%rd138, %r399, 4;
	add.s64 	%rd13, %rd29, %rd138;
	@%p45 bra 	$L__BB2_90;
	ld.global.u32 	%r400, [%rd13];
	shr.s32 	%r401, %r400, 31;
	shr.u32 	%r402, %r401, 29;
	add.s32 	%r403, %r400, %r402;
	and.b32  	%r404, %r403, -8;
	sub.s32 	%r405, %r400, %r404;
	mul.wide.s32 	%rd140, %r405, 4;
	add.s64 	%rd141, %rd1, %rd140;
	ld.local.u32 	%r406, [%rd141];
	add.s32 	%r407, %r406, 1;
	st.local.u32 	[%rd141], %r407;
$L__BB2_90:
	add.s32 	%r408, %r1, 45;
	setp.gt.u32 	%p46, %r408, 49999999;
	@%p46 bra 	$L__BB2_92;
	ld.global.u32 	%r409, [%rd13+4];
	shr.s32 	%r410, %r409, 31;
	shr.u32 	%r411, %r410, 29;
	add.s32 	%r412, %r409, %r411;
	and.b32  	%r413, %r412, -8;
	sub.s32 	%r414, %r409, %r413;
	mul.wide.s32 	%rd142, %r414, 4;
	add.s64 	%rd143, %rd1, %rd142;
	ld.local.u32 	%r415, [%rd143];
	add.s32 	%r416, %r415, 1;
	st.local.u32 	[%rd143], %r416;
$L__BB2_92:
	add.s32 	%r417, %r1, 46;
	setp.gt.u32 	%p47, %r417, 49999999;
	@%p47 bra 	$L__BB2_94;
	ld.global.u32 	%r418, [%rd13+8];
	shr.s32 	%r419, %r418, 31;
	shr.u32 	%r420, %r419, 29;
	add.s32 	%r421, %r418, %r420;
	and.b32  	%r422, %r421, -8;
	sub.s32 	%r423, %r418, %r422;
	mul.wide.s32 	%rd144, %r423, 4;
	add.s64 	%rd145, %rd1, %rd144;
	ld.local.u32 	%r424, [%rd145];
	add.s32 	%r425, %r424, 1;
	st.local.u32 	[%rd145], %r425;
$L__BB2_94:
	add.s32 	%r426, %r1, 47;
	setp.gt.u32 	%p48, %r426, 49999999;
	@%p48 bra 	$L__BB2_96;
	ld.global.u32 	%r427, [%rd13+12];
	shr.s32 	%r428, %r427, 31;
	shr.u32 	%r429, %r428, 29;
	add.s32 	%r430, %r427, %r429;
	and.b32  	%r431, %r430, -8;
	sub.s32 	%r432, %r427, %r431;
	mul.wide.s32 	%rd146, %r432, 4;
	add.s64 	%rd147, %rd1, %rd146;
	ld.local.u32 	%r433, [%rd147];
	add.s32 	%r434, %r433, 1;
	st.local.u32 	[%rd147], %r434;
$L__BB2_96:
	add.s32 	%r435, %r1, 48;
	setp.gt.u32 	%p49, %r435, 49999999;
	mul.wide.u32 	%rd148, %r435, 4;
	add.s64 	%rd14, %rd29, %rd148;
	@%p49 bra 	$L__BB2_98;
	ld.global.u32 	%r436, [%rd14];
	shr.s32 	%r437, %r436, 31;
	shr.u32 	%r438, %r437, 29;
	add.s32 	%r439, %r436, %r438;
	and.b32  	%r440, %r439, -8;
	sub.s32 	%r441, %r436, %r440;
	mul.wide.s32 	%rd150, %r441, 4;
	add.s64 	%rd151, %rd1, %rd150;
	ld.local.u32 	%r442, [%rd151];
	add.s32 	%r443, %r442, 1;
	st.local.u32 	[%rd151], %r443;
$L__BB2_98:
	add.s32 	%r444, %r1, 49;
	setp.gt.u32 	%p50, %r444, 49999999;
	@%p50 bra 	$L__BB2_100;
	ld.global.u32 	%r445, [%rd14+4];
	shr.s32 	%r446, %r445, 31;
	shr.u32 	%r447, %r446, 29;
	add.s32 	%r448, %r445, %r447;
	and.b32  	%r449, %r448, -8;
	sub.s32 	%r450, %r445, %r449;
	mul.wide.s32 	%rd152, %r450, 4;
	add.s64 	%rd153, %rd1, %rd152;
	ld.local.u32 	%r451, [%rd153];
	add.s32 	%r452, %r451, 1;
	st.local.u32 	[%rd153], %r452;
$L__BB2_100:
	add.s32 	%r453, %r1, 50;
	setp.gt.u32 	%p51, %r453, 49999999;
	@%p51 bra 	$L__BB2_102;
	ld.global.u32 	%r454, [%rd14+8];
	shr.s32 	%r455, %r454, 31;
	shr.u32 	%r456, %r455, 29;
	add.s32 	%r457, %r454, %r456;
	and.b32  	%r458, %r457, -8;
	sub.s32 	%r459, %r454, %r458;
	mul.wide.s32 	%rd154, %r459, 4;
	add.s64 	%rd155, %rd1, %rd154;
	ld.local.u32 	%r460, [%rd155];
	add.s32 	%r461, %r460, 1;
	st.local.u32 	[%rd155], %r461;
$L__BB2_102:
	add.s32 	%r462, %r1, 51;
	setp.gt.u32 	%p52, %r462, 49999999;
	@%p52 bra 	$L__BB2_104;
	ld.global.u32 	%r463, [%rd14+12];
	shr.s32 	%r464, %r463, 31;
	shr.u32 	%r465, %r464, 29;
	add.s32 	%r466, %r463, %r465;
	and.b32  	%r467, %r466, -8;
	sub.s32 	%r468, %r463, %r467;
	mul.wide.s32 	%rd156, %r468, 4;
	add.s64 	%rd157, %rd1, %rd156;
	ld.local.u32 	%r469, [%rd157];
	add.s32 	%r470, %r469, 1;
	st.local.u32 	[%rd157], %r470;
$L__BB2_104:
	add.s32 	%r471, %r1, 52;
	setp.gt.u32 	%p53, %r471, 49999999;
	mul.wide.u32 	%rd158, %r471, 4;
	add.s64 	%rd15, %rd29, %rd158;
	@%p53 bra 	$L__BB2_106;
	ld.global.u32 	%r472, [%rd15];
	shr.s32 	%r473, %r472, 31;
	shr.u32 	%r474, %r473, 29;
	add.s32 	%r475, %r472, %r474;
	and.b32  	%r476, %r475, -8;
	sub.s32 	%r477, %r472, %r476;
	mul.wide.s32 	%rd160, %r477, 4;
	add.s64 	%rd161, %rd1, %rd160;
	ld.local.u32 	%r478, [%rd161];
	add.s32 	%r479, %r478, 1;
	st.local.u32 	[%rd161], %r479;
$L__BB2_106:
	add.s32 	%r480, %r1, 53;
	setp.gt.u32 	%p54, %r480, 49999999;
	@%p54 bra 	$L__BB2_108;
	ld.global.u32 	%r481, [%rd15+4];
	shr.s32 	%r482, %r481, 31;
	shr.u32 	%r483, %r482, 29;
	add.s32 	%r484, %r481, %r483;
	and.b32  	%r485, %r484, -8;
	sub.s32 	%r486, %r481, %r485;
	mul.wide.s32 	%rd162, %r486, 4;
	add.s64 	%rd163, %rd1, %rd162;
	ld.local.u32 	%r487, [%rd163];
	add.s32 	%r488, %r487, 1;
	st.local.u32 	[%rd163], %r488;
$L__BB2_108:
	add.s32 	%r489, %r1, 54;
	setp.gt.u32 	%p55, %r489, 49999999;
	@%p55 bra 	$L__BB2_110;
	ld.global.u32 	%r490, [%rd15+8];
	shr.s32 	%r491, %r490, 31;
	shr.u32 	%r492, %r491, 29;
	add.s32 	%r493, %r490, %r492;
	and.b32  	%r494, %r493, -8;
	sub.s32 	%r495, %r490, %r494;
	mul.wide.s32 	%rd164, %r495, 4;
	add.s64 	%rd165, %rd1, %rd164;
	ld.local.u32 	%r496, [%rd165];
	add.s32 	%r497, %r496, 1;
	st.local.u32 	[%rd165], %r497;
$L__BB2_110:
	add.s32 	%r498, %r1, 55;
	setp.gt.u32 	%p56, %r498, 49999999;
	@%p56 bra 	$L__BB2_112;
	ld.global.u32 	%r499, [%rd15+12];
	shr.s32 	%r500, %r499, 31;
	shr.u32 	%r501, %r500, 29;
	add.s32 	%r502, %r499, %r501;
	and.b32  	%r503, %r502, -8;
	sub.s32 	%r504, %r499, %r503;
	mul.wide.s32 	%rd166, %r504, 4;
	add.s64 	%rd167, %rd1, %rd166;
	ld.local.u32 	%r505, [%rd167];
	add.s32 	%r506, %r505, 1;
	st.local.u32 	[%rd167], %r506;
$L__BB2_112:
	add.s32 	%r507, %r1, 56;
	setp.gt.u32 	%p57, %r507, 49999999;
	mul.wide.u32 	%rd168, %r507, 4;
	add.s64 	%rd16, %rd29, %rd168;
	@%p57 bra 	$L__BB2_114;
	ld.global.u32 	%r508, [%rd16];
	shr.s32 	%r509, %r508, 31;
	shr.u32 	%r510, %r509, 29;
	add.s32 	%r511, %r508, %r510;
	and.b32  	%r512, %r511, -8;
	sub.s32 	%r513, %r508, %r512;
	mul.wide.s32 	%rd170, %r513, 4;
	add.s64 	%rd171, %rd1, %rd170;
	ld.local.u32 	%r514, [%rd171];
	add.s32 	%r515, %r514, 1;
	st.local.u32 	[%rd171], %r515;
$L__BB2_114:
	add.s32 	%r516, %r1, 57;
	setp.gt.u32 	%p58, %r516, 49999999;
	@%p58 bra 	$L__BB2_116;
	ld.global.u32 	%r517, [%rd16+4];
	shr.s32 	%r518, %r517, 31;
	shr.u32 	%r519, %r518, 29;
	add.s32 	%r520, %r517, %r519;
	and.b32  	%r521, %r520, -8;
	sub.s32 	%r522, %r517, %r521;
	mul.wide.s32 	%rd172, %r522, 4;
	add.s64 	%rd173, %rd1, %rd172;
	ld.local.u32 	%r523, [%rd173];
	add.s32 	%r524, %r523, 1;
	st.local.u32 	[%rd173], %r524;
$L__BB2_116:
	add.s32 	%r525, %r1, 58;
	setp.gt.u32 	%p59, %r525, 49999999;
	@%p59 bra 	$L__BB2_118;
	ld.global.u32 	%r526, [%rd16+8];
	shr.s32 	%r527, %r526, 31;
	shr.u32 	%r528, %r527, 29;
	add.s32 	%r529, %r526, %r528;
	and.b32  	%r530, %r529, -8;
	sub.s32 	%r531, %r526, %r530;
	mul.wide.s32 	%rd174, %r531, 4;
	add.s64 	%rd175, %rd1, %rd174;
	ld.local.u32 	%r532, [%rd175];
	add.s32 	%r533, %r532, 1;
	st.local.u32 	[%rd175], %r533;
$L__BB2_118:
	add.s32 	%r534, %r1, 59;
	setp.gt.u32 	%p60, %r534, 49999999;
	@%p60 bra 	$L__BB2_120;
	ld.global.u32 	%r535, [%rd16+12];
	shr.s32 	%r536, %r535, 31;
	shr.u32 	%r537, %r536, 29;
	add.s32 	%r538, %r535, %r537;
	and.b32  	%r539, %r538, -8;
	sub.s32 	%r540, %r535, %r539;
	mul.wide.s32 	%rd176, %r540, 4;
	add.s64 	%rd177, %rd1, %rd176;
	ld.local.u32 	%r541, [%rd177];
	add.s32 	%r542, %r541, 1;
	st.local.u32 	[%rd177], %r542;
$L__BB2_120:
	add.s32 	%r543, %r1, 60;
	setp.gt.u32 	%p61, %r543, 49999999;
	mul.wide.u32 	%rd178, %r543, 4;
	add.s64 	%rd17, %rd29, %rd178;
	@%p61 bra 	$L__BB2_122;
	ld.global.u32 	%r544, [%rd17];
	shr.s32 	%r545, %r544, 31;
	shr.u32 	%r546, %r545, 29;
	add.s32 	%r547, %r544, %r546;
	and.b32  	%r548, %r547, -8;
	sub.s32 	%r549, %r544, %r548;
	mul.wide.s32 	%rd180, %r549, 4;
	add.s64 	%rd181, %rd1, %rd180;
	ld.local.u32 	%r550, [%rd181];
	add.s32 	%r551, %r550, 1;
	st.local.u32 	[%rd181], %r551;
$L__BB2_122:
	add.s32 	%r552, %r1, 61;
	setp.gt.u32 	%p62, %r552, 49999999;
	@%p62 bra 	$L__BB2_124;
	ld.global.u32 	%r553, [%rd17+4];
	shr.s32 	%r554, %r553, 31;
	shr.u32 	%r555, %r554, 29;
	add.s32 	%r556, %r553, %r555;
	and.b32  	%r557, %r556, -8;
	sub.s32 	%r558, %r553, %r557;
	mul.wide.s32 	%rd182, %r558, 4;
	add.s64 	%rd183, %rd1, %rd182;
	ld.local.u32 	%r559, [%rd183];
	add.s32 	%r560, %r559, 1;
	st.local.u32 	[%rd183], %r560;
$L__BB2_124:
	add.s32 	%r561, %r1, 62;
	setp.gt.u32 	%p63, %r561, 49999999;
	@%p63 bra 	$L__BB2_126;
	ld.global.u32 	%r562, [%rd17+8];
	shr.s32 	%r563, %r562, 31;
	shr.u32 	%r564, %r563, 29;
	add.s32 	%r565, %r562, %r564;
	and.b32  	%r566, %r565, -8;
	sub.s32 	%r567, %r562, %r566;
	mul.wide.s32 	%rd184, %r567, 4;
	add.s64 	%rd185, %rd1, %rd184;
	ld.local.u32 	%r568, [%rd185];
	add.s32 	%r569, %r568, 1;
	st.local.u32 	[%rd185], %r569;
$L__BB2_126:
	add.s32 	%r570, %r1, 63;
	setp.gt.u32 	%p64, %r570, 49999999;
	@%p64 bra 	$L__BB2_128;
	ld.global.u32 	%r571, [%rd17+12];
	shr.s32 	%r572, %r571, 31;
	shr.u32 	%r573, %r572, 29;
	add.s32 	%r574, %r571, %r573;
	and.b32  	%r575, %r574, -8;
	sub.s32 	%r576, %r571, %r575;
	mul.wide.s32 	%rd186, %r576, 4;
	add.s64 	%rd187, %rd1, %rd186;
	ld.local.u32 	%r577, [%rd187];
	add.s32 	%r578, %r577, 1;
	st.local.u32 	[%rd187], %r578;
$L__BB2_128:
	add.s32 	%r579, %r1, 64;
	setp.gt.u32 	%p65, %r579, 49999999;
	mul.wide.u32 	%rd188, %r579, 4;
	add.s64 	%rd18, %rd29, %rd188;
	@%p65 bra 	$L__BB2_130;
	ld.global.u32 	%r580, [%rd18];
	shr.s32 	%r581, %r580, 31;
	shr.u32 	%r582, %r581, 29;
	add.s32 	%r583, %r580, %r582;
	and.b32  	%r584, %r583, -8;
	sub.s32 	%r585, %r580, %r584;
	mul.wide.s32 	%rd190, %r585, 4;
	add.s64 	%rd191, %rd1, %rd190;
	ld.local.u32 	%r586, [%rd191];
	add.s32 	%r587, %r586, 1;
	st.local.u32 	[%rd191], %r587;
$L__BB2_130:
	add.s32 	%r588, %r1, 65;
	setp.gt.u32 	%p66, %r588, 49999999;
	@%p66 bra 	$L__BB2_132;
	ld.global.u32 	%r589, [%rd18+4];
	shr.s32 	%r590, %r589, 31;
	shr.u32 	%r591, %r590, 29;
	add.s32 	%r592, %r589, %r591;
	and.b32  	%r593, %r592, -8;
	sub.s32 	%r594, %r589, %r593;
	mul.wide.s32 	%rd192, %r594, 4;
	add.s64 	%rd193, %rd1, %rd192;
	ld.local.u32 	%r595, [%rd193];
	add.s32 	%r596, %r595, 1;
	st.local.u32 	[%rd193], %r596;
$L__BB2_132:
	add.s32 	%r597, %r1, 66;
	setp.gt.u32 	%p67, %r597, 49999999;
	@%p67 bra 	$L__BB2_134;
	ld.global.u32 	%r598, [%rd18+8];
	shr.s32 	%r599, %r598, 31;
	shr.u32 	%r600, %r599, 29;
	add.s32 	%r601, %r598, %r600;
	and.b32  	%r602, %r601, -8;
	sub.s32 	%r603, %r598, %r602;
	mul.wide.s32 	%rd194, %r603, 4;
	add.s64 	%rd195, %rd1, %rd194;
	ld.local.u32 	%r604, [%rd195];
	add.s32 	%r605, %r604, 1;
	st.local.u32 	[%rd195], %r605;
$L__BB2_134:
	add.s32 	%r606, %r1, 67;
	setp.gt.u32 	%p68, %r606, 49999999;
	@%p68 bra 	$L__BB2_136;
	ld.global.u32 	%r607, [%rd18+12];
	shr.s32 	%r608, %r607, 31;
	shr.u32 	%r609, %r608, 29;
	add.s32 	%r610, %r607, %r609;
	and.b32  	%r611, %r610, -8;
	sub.s32 	%r612, %r607, %r611;
	mul.wide.s32 	%rd196, %r612, 4;
	add.s64 	%rd197, %rd1, %rd196;
	ld.local.u32 	%r613, [%rd197];
	add.s32 	%r614, %r613, 1;
	st.local.u32 	[%rd197], %r614;
$L__BB2_136:
	add.s32 	%r615, %r1, 68;
	setp.gt.u32 	%p69, %r615, 49999999;
	mul.wide.u32 	%rd198, %r615, 4;
	add.s64 	%rd19, %rd29, %rd198;
	@%p69 bra 	$L__BB2_138;
	ld.global.u32 	%r616, [%rd19];
	shr.s32 	%r617, %r616, 31;
	shr.u32 	%r618, %r617, 29;
	add.s32 	%r619, %r616, %r618;
	and.b32  	%r620, %r619, -8;
	sub.s32 	%r621, %r616, %r620;
	mul.wide.s32 	%rd200, %r621, 4;
	add.s64 	%rd201, %rd1, %rd200;
	ld.local.u32 	%r622, [%rd201];
	add.s32 	%r623, %r622, 1;
	st.local.u32 	[%rd201], %r623;
$L__BB2_138:
	add.s32 	%r624, %r1, 69;
	setp.gt.u32 	%p70, %r624, 49999999;
	@%p70 bra 	$L__BB2_140;
	ld.global.u32 	%r625, [%rd19+4];
	shr.s32 	%r626, %r625, 31;
	shr.u32 	%r627, %r626, 29;
	add.s32 	%r628, %r625, %r627;
	and.b32  	%r629, %r628, -8;
	sub.s32 	%r630, %r625, %r629;
	mul.wide.s32 	%rd202, %r630, 4;
	add.s64 	%rd203, %rd1, %rd202;
	ld.local.u32 	%r631, [%rd203];
	add.s32 	%r632, %r631, 1;
	st.local.u32 	[%rd203], %r632;
$L__BB2_140:
	add.s32 	%r633, %r1, 70;
	setp.gt.u32 	%p71, %r633, 49999999;
	@%p71 bra 	$L__BB2_142;
	ld.global.u32 	%r634, [%rd19+8];
	shr.s32 	%r635, %r634, 31;
	shr.u32 	%r636, %r635, 29;
	add.s32 	%r637, %r634, %r636;
	and.b32  	%r638, %r637, -8;
	sub.s32 	%r639, %r634, %r638;
	mul.wide.s32 	%rd204, %r639, 4;
	add.s64 	%rd205, %rd1, %rd204;
	ld.local.u32 	%r640, [%rd205];
	add.s32 	%r641, %r640, 1;
	st.local.u32 	[%rd205], %r641;
$L__BB2_142:
	add.s32 	%r642, %r1, 71;
	setp.gt.u32 	%p72, %r642, 49999999;
	@%p72 bra 	$L__BB2_144;
	ld.global.u32 	%r643, [%rd19+12];
	shr.s32 	%r644, %r643, 31;
	shr.u32 	%r645, %r644, 29;
	add.s32 	%r646, %r643, %r645;
	and.b32  	%r647, %r646, -8;
	sub.s32 	%r648, %r643, %r647;
	mul.wide.s32 	%rd206, %r648, 4;
	add.s64 	%rd207, %rd1, %rd206;
	ld.local.u32 	%r649, [%rd207];
	add.s32 	%r650, %r649, 1;
	st.local.u32 	[%rd207], %r650;
$L__BB2_144:
	add.s32 	%r651, %r1, 72;
	setp.gt.u32 	%p73, %r651, 49999999;
	mul.wide.u32 	%rd208, %r651, 4;
	add.s64 	%rd20, %rd29, %rd208;
	@%p73 bra 	$L__BB2_146;
	ld.global.u32 	%r652, [%rd20];
	shr.s32 	%r653, %r652, 31;
	shr.u32 	%r654, %r653, 29;
	add.s32 	%r655, %r652, %r654;
	and.b32  	%r656, %r655, -8;
	sub.s32 	%r657, %r652, %r656;
	mul.wide.s32 	%rd210, %r657, 4;
	add.s64 	%rd211, %rd1, %rd210;
	ld.local.u32 	%r658, [%rd211];
	add.s32 	%r659, %r658, 1;
	st.local.u32 	[%rd211], %r659;
$L__BB2_146:
	add.s32 	%r660, %r1, 73;
	setp.gt.u32 	%p74, %r660, 49999999;
	@%p74 bra 	$L__BB2_148;
	ld.global.u32 	%r661, [%rd20+4];
	shr.s32 	%r662, %r661, 31;
	shr.u32 	%r663, %r662, 29;
	add.s32 	%r664, %r661, %r663;
	and.b32  	%r665, %r664, -8;
	sub.s32 	%r666, %r661, %r665;
	mul.wide.s32 	%rd212, %r666, 4;
	add.s64 	%rd213, %rd1, %rd212;
	ld.local.u32 	%r667, [%rd213];
	add.s32 	%r668, %r667, 1;
	st.local.u32 	[%rd213], %r668;
$L__BB2_148:
	add.s32 	%r669, %r1, 74;
	setp.gt.u32 	%p75, %r669, 49999999;
	@%p75 bra 	$L__BB2_150;
	ld.global.u32 	%r670, [%rd20+8];
	shr.s32 	%r671, %r670, 31;
	shr.u32 	%r672, %r671, 29;
	add.s32 	%r673, %r670, %r672;
	and.b32  	%r674, %r673, -8;
	sub.s32 	%r675, %r670, %r674;
	mul.wide.s32 	%rd214, %r675, 4;
	add.s64 	%rd215, %rd1, %rd214;
	ld.local.u32 	%r676, [%rd215];
	add.s32 	%r677, %r676, 1;
	st.local.u32 	[%rd215], %r677;
$L__BB2_150:
	add.s32 	%r678, %r1, 75;
	setp.gt.u32 	%p76, %r678, 49999999;
	@%p76 bra 	$L__BB2_152;
	ld.global.u32 	%r679, [%rd20+12];
	shr.s32 	%r680, %r679, 31;
	shr.u32 	%r681, %r680, 29;
	add.s32 	%r682, %r679, %r681;
	and.b32  	%r683, %r682, -8;
	sub.s32 	%r684, %r679, %r683;
	mul.wide.s32 	%rd216, %r684, 4;
	add.s64 	%rd217, %rd1, %rd216;
	ld.local.u32 	%r685, [%rd217];
	add.s32 	%r686, %r685, 1;
	st.local.u32 	[%rd217], %r686;
$L__BB2_152:
	add.s32 	%r687, %r1, 76;
	setp.gt.u32 	%p77, %r687, 49999999;
	mul.wide.u32 	%rd218, %r687, 4;
	add.s64 	%rd21, %rd29, %rd218;
	@%p77 bra 	$L__BB2_154;
	ld.global.u32 	%r688, [%rd21];
	shr.s32 	%r689, %r688, 31;
	shr.u32 	%r690, %r689, 29;
	add.s32 	%r691, %r688, %r690;
	and.b32  	%r692, %r691, -8;
	sub.s32 	%r693, %r688, %r692;
	mul.wide.s32 	%rd220, %r693, 4;
	add.s64 	%rd221, %rd1, %rd220;
	ld.local.u32 	%r694, [%rd221];
	add.s32 	%r695, %r694, 1;
	st.local.u32 	[%rd221], %r695;
$L__BB2_154:
	add.s32 	%r696, %r1, 77;
	setp.gt.u32 	%p78, %r696, 49999999;
	@%p78 bra 	$L__BB2_156;
	ld.global.u32 	%r697, [%rd21+4];
	shr.s32 	%r698, %r697, 31;
	shr.u32 	%r699, %r698, 29;
	add.s32 	%r700, %r697, %r699;
	and.b32  	%r701, %r700, -8;
	sub.s32 	%r702, %r697, %r701;
	mul.wide.s32 	%rd222, %r702, 4;
	add.s64 	%rd223, %rd1, %rd222;
	ld.local.u32 	%r703, [%rd223];
	add.s32 	%r704, %r703, 1;
	st.local.u32 	[%rd223], %r704;
$L__BB2_156:
	add.s32 	%r705, %r1, 78;
	setp.gt.u32 	%p79, %r705, 49999999;
	@%p79 bra 	$L__BB2_158;
	ld.global.u32 	%r706, [%rd21+8];
	shr.s32 	%r707, %r706, 31;
	shr.u32 	%r708, %r707, 29;
	add.s32 	%r709, %r706, %r708;
	and.b32  	%r710, %r709, -8;
	sub.s32 	%r711, %r706, %r710;
	mul.wide.s32 	%rd224, %r711, 4;
	add.s64 	%rd225, %rd1, %rd224;
	ld.local.u32 	%r712, [%rd225];
	add.s32 	%r713, %r712, 1;
	st.local.u32 	[%rd225], %r713;
$L__BB2_158:
	add.s32 	%r714, %r1, 79;
	setp.gt.u32 	%p80, %r714, 49999999;
	@%p80 bra 	$L__BB2_160;
	ld.global.u32 	%r715, [%rd21+12];
	shr.s32 	%r716, %r715, 31;
	shr.u32 	%r717, %r716, 29;
	add.s32 	%r718, %r715, %r717;
	and.b32  	%r719, %r718, -8;
	sub.s32 	%r720, %r715, %r719;
	mul.wide.s32 	%rd226, %r720, 4;
	add.s64 	%rd227, %rd1, %rd226;
	ld.local.u32 	%r721, [%rd227];
	add.s32 	%r722, %r721, 1;
	st.local.u32 	[%rd227], %r722;
$L__BB2_160:
	add.s32 	%r723, %r1, 80;
	setp.gt.u32 	%p81, %r723, 49999999;
	mul.wide.u32 	%rd228, %r723, 4;
	add.s64 	%rd22, %rd29, %rd228;
	@%p81 bra 	$L__BB2_162;
	ld.global.u32 	%r724, [%rd22];
	shr.s32 	%r725, %r724, 31;
	shr.u32 	%r726, %r725, 29;
	add.s32 	%r727, %r724, %r726;
	and.b32  	%r728, %r727, -8;
	sub.s32 	%r729, %r724, %r728;
	mul.wide.s32 	%rd230, %r729, 4;
	add.s64 	%rd231, %rd1, %rd230;
	ld.local.u32 	%r730, [%rd231];
	add.s32 	%r731, %r730, 1;
	st.local.u32 	[%rd231], %r731;
$L__BB2_162:
	add.s32 	%r732, %r1, 81;
	setp.gt.u32 	%p82, %r732, 49999999;
	@%p82 bra 	$L__BB2_164;
	ld.global.u32 	%r733, [%rd22+4];
	shr.s32 	%r734, %r733, 31;
	shr.u32 	%r735, %r734, 29;
	add.s32 	%r736, %r733, %r735;
	and.b32  	%r737, %r736, -8;
	sub.s32 	%r738, %r733, %r737;
	mul.wide.s32 	%rd232, %r738, 4;
	add.s64 	%rd233, %rd1, %rd232;
	ld.local.u32 	%r739, [%rd233];
	add.s32 	%r740, %r739, 1;
	st.local.u32 	[%rd233], %r740;
$L__BB2_164:
	add.s32 	%r741, %r1, 82;
	setp.gt.u32 	%p83, %r741, 49999999;
	@%p83 bra 	$L__BB2_166;
	ld.global.u32 	%r742, [%rd22+8];
	shr.s32 	%r743, %r742, 31;
	shr.u32 	%r744, %r743, 29;
	add.s32 	%r745, %r742, %r744;
	and.b32  	%r746, %r745, -8;
	sub.s32 	%r747, %r742, %r746;
	mul.wide.s32 	%rd234, %r747, 4;
	add.s64 	%rd235, %rd1, %rd234;
	ld.local.u32 	%r748, [%rd235];
	add.s32 	%r749, %r748, 1;
	st.local.u32 	[%rd235], %r749;
$L__BB2_166:
	add.s32 	%r750, %r1, 83;
	setp.gt.u32 	%p84, %r750, 49999999;
	@%p84 bra 	$L__BB2_168;
	ld.global.u32 	%r751, [%rd22+12];
	shr.s32 	%r752, %r751, 31;
	shr.u32 	%r753, %r752, 29;
	add.s32 	%r754, %r751, %r753;
	and.b32  	%r755, %r754, -8;
	sub.s32 	%r756, %r751, %r755;
	mul.wide.s32 	%rd236, %r756, 4;
	add.s64 	%rd237, %rd1, %rd236;
	ld.local.u32 	%r757, [%rd237];
	add.s32 	%r758, %r757, 1;
	st.local.u32 	[%rd237], %r758;
$L__BB2_168:
	add.s32 	%r759, %r1, 84;
	setp.gt.u32 	%p85, %r759, 49999999;
	mul.wide.u32 	%rd238, %r759, 4;
	add.s64 	%rd23, %rd29, %rd238;
	@%p85 bra 	$L__BB2_170;
	ld.global.u32 	%r760, [%rd23];
	shr.s32 	%r761, %r760, 31;
	shr.u32 	%r762, %r761, 29;
	add.s32 	%r763, %r760, %r762;
	and.b32  	%r764, %r763, -8;
	sub.s32 	%r765, %r760, %r764;
	mul.wide.s32 	%rd240, %r765, 4;
	add.s64 	%rd241, %rd1, %rd240;
	ld.local.u32 	%r766, [%rd241];
	add.s32 	%r767, %r766, 1;
	st.local.u32 	[%rd241], %r767;
$L__BB2_170:
	add.s32 	%r768, %r1, 85;
	setp.gt.u32 	%p86, %r768, 49999999;
	@%p86 bra 	$L__BB2_172;
	ld.global.u32 	%r769, [%rd23+4];
	shr.s32 	%r770, %r769, 31;
	shr.u32 	%r771, %r770, 29;
	add.s32 	%r772, %r769, %r771;
	and.b32  	%r773, %r772, -8;
	sub.s32 	%r774, %r769, %r773;
	mul.wide.s32 	%rd242, %r774, 4;
	add.s64 	%rd243, %rd1, %rd242;
	ld.local.u32 	%r775, [%rd243];
	add.s32 	%r776, %r775, 1;
	st.local.u32 	[%rd243], %r776;
$L__BB2_172:
	add.s32 	%r777, %r1, 86;
	setp.gt.u32 	%p87, %r777, 49999999;
	@%p87 bra 	$L__BB2_174;
	ld.global.u32 	%r778, [%rd23+8];
	shr.s32 	%r779, %r778, 31;
	shr.u32 	%r780, %r779, 29;
	add.s32 	%r781, %r778, %r780;
	and.b32  	%r782, %r781, -8;
	sub.s32 	%r783, %r778, %r782;
	mul.wide.s32 	%rd244, %r783, 4;
	add.s64 	%rd245, %rd1, %rd244;
	ld.local.u32 	%r784, [%rd245];
	add.s32 	%r785, %r784, 1;
	st.local.u32 	[%rd245], %r785;
$L__BB2_174:
	add.s32 	%r786, %r1, 87;
	setp.gt.u32 	%p88, %r786, 49999999;
	@%p88 bra 	$L__BB2_176;
	ld.global.u32 	%r787, [%rd23+12];
	shr.s32 	%r788, %r787, 31;
	shr.u32 	%r789, %r788, 29;
	add.s32 	%r790, %r787, %r789;
	and.b32  	%r791, %r790, -8;
	sub.s32 	%r792, %r787, %r791;
	mul.wide.s32 	%rd246, %r792, 4;
	add.s64 	%rd247, %rd1, %rd246;
	ld.local.u32 	%r793, [%rd247];
	add.s32 	%r794, %r793, 1;
	st.local.u32 	[%rd247], %r794;
$L__BB2_176:
	add.s32 	%r795, %r1, 88;
	setp.gt.u32 	%p89, %r795, 49999999;
	mul.wide.u32 	%rd248, %r795, 4;
	add.s64 	%rd24, %rd29, %rd248;
	@%p89 bra 	$L__BB2_178;
	ld.global.u32 	%r796, [%rd24];
	shr.s32 	%r797, %r796, 31;
	shr.u32 	%r798, %r797, 29;
	add.s32 	%r799, %r796, %r798;
	and.b32  	%r800, %r799, -8;
	sub.s32 	%r801, %r796, %r800;
	mul.wide.s32 	%rd250, %r801, 4;
	add.s64 	%rd251, %rd1, %rd250;
	ld.local.u32 	%r802, [%rd251];
	add.s32 	%r803, %r802, 1;
	st.local.u32 	[%rd251], %r803;
$L__BB2_178:
	add.s32 	%r804, %r1, 89;
	setp.gt.u32 	%p90, %r804, 49999999;
	@%p90 bra 	$L__BB2_180;
	ld.global.u32 	%r805, [%rd24+4];
	shr.s32 	%r806, %r805, 31;
	shr.u32 	%r807, %r806, 29;
	add.s32 	%r808, %r805, %r807;
	and.b32  	%r809, %r808, -8;
	sub.s32 	%r810, %r805, %r809;
	mul.wide.s32 	%rd252, %r810, 4;
	add.s64 	%rd253, %rd1, %rd252;
	ld.local.u32 	%r811, [%rd253];
	add.s32 	%r812, %r811, 1;
	st.local.u32 	[%rd253], %r812;
$L__BB2_180:
	add.s32 	%r813, %r1, 90;
	setp.gt.u32 	%p91, %r813, 49999999;
	@%p91 bra 	$L__BB2_182;
	ld.global.u32 	%r814, [%rd24+8];
	shr.s32 	%r815, %r814, 31;
	shr.u32 	%r816, %r815, 29;
	add.s32 	%r817, %r814, %r816;
	and.b32  	%r818, %r817, -8;
	sub.s32 	%r819, %r814, %r818;
	mul.wide.s32 	%rd254, %r819, 4;
	add.s64 	%rd255, %rd1, %rd254;
	ld.local.u32 	%r820, [%rd255];
	add.s32 	%r821, %r820, 1;
	st.local.u32 	[%rd255], %r821;
$L__BB2_182:
	add.s32 	%r822, %r1, 91;
	setp.gt.u32 	%p92, %r822, 49999999;
	@%p92 bra 	$L__BB2_184;
	ld.global.u32 	%r823, [%rd24+12];
	shr.s32 	%r824, %r823, 31;
	shr.u32 	%r825, %r824, 29;
	add.s32 	%r826, %r823, %r825;
	and.b32  	%r827, %r826, -8;
	sub.s32 	%r828, %r823, %r827;
	mul.wide.s32 	%rd256, %r828, 4;
	add.s64 	%rd257, %rd1, %rd256;
	ld.local.u32 	%r829, [%rd257];
	add.s32 	%r830, %r829, 1;
	st.local.u32 	[%rd257], %r830;
$L__BB2_184:
	add.s32 	%r831, %r1, 92;
	setp.gt.u32 	%p93, %r831, 49999999;
	mul.wide.u32 	%rd258, %r831, 4;
	add.s64 	%rd25, %rd29, %rd258;
	@%p93 bra 	$L__BB2_186;
	ld.global.u32 	%r832, [%rd25];
	shr.s32 	%r833, %r832, 31;
	shr.u32 	%r834, %r833, 29;
	add.s32 	%r835, %r832, %r834;
	and.b32  	%r836, %r835, -8;
	sub.s32 	%r837, %r832, %r836;
	mul.wide.s32 	%rd260, %r837, 4;
	add.s64 	%rd261, %rd1, %rd260;
	ld.local.u32 	%r838, [%rd261];
	add.s32 	%r839, %r838, 1;
	st.local.u32 	[%rd261], %r839;
$L__BB2_186:
	add.s32 	%r840, %r1, 93;
	setp.gt.u32 	%p94, %r840, 49999999;
	@%p94 bra 	$L__BB2_188;
	ld.global.u32 	%r841, [%rd25+4];
	shr.s32 	%r842, %r841, 31;
	shr.u32 	%r843, %r842, 29;
	add.s32 	%r844, %r841, %r843;
	and.b32  	%r845, %r844, -8;
	sub.s32 	%r846, %r841, %r845;
	mul.wide.s32 	%rd262, %r846, 4;
	add.s64 	%rd263, %rd1, %rd262;
	ld.local.u32 	%r847, [%rd263];
	add.s32 	%r848, %r847, 1;
	st.local.u32 	[%rd263], %r848;
$L__BB2_188:
	add.s32 	%r849, %r1, 94;
	setp.gt.u32 	%p95, %r849, 49999999;
	@%p95 bra 	$L__BB2_190;
	ld.global.u32 	%r850, [%rd25+8];
	shr.s32 	%r851, %r850, 31;
	shr.u32 	%r852, %r851, 29;
	add.s32 	%r853, %r850, %r852;
	and.b32  	%r854, %r853, -8;
	sub.s32 	%r855, %r850, %r854;
	mul.wide.s32 	%rd264, %r855, 4;
	add.s64 	%rd265, %rd1, %rd264;
	ld.local.u32 	%r856, [%rd265];
	add.s32 	%r857, %r856, 1;
	st.local.u32 	[%rd265], %r857;
$L__BB2_190:
	add.s32 	%r858, %r1, 95;
	setp.gt.u32 	%p96, %r858, 49999999;
	@%p96 bra 	$L__BB2_192;
	ld.global.u32 	%r859, [%rd25+12];
	shr.s32 	%r860, %r859, 31;
	shr.u32 	%r861, %r860, 29;
	add.s32 	%r862, %r859, %r861;
	and.b32  	%r863, %r862, -8;
	sub.s32 	%r864, %r859, %r863;
	mul.wide.s32 	%rd266, %r864, 4;
	add.s64 	%rd267, %rd1, %rd266;
	ld.local.u32 	%r865, [%rd267];
	add.s32 	%r866, %r865, 1;
	st.local.u32 	[%rd267], %r866;
$L__BB2_192:
	add.s32 	%r867, %r1, 96;
	setp.gt.u32 	%p97, %r867, 49999999;
	mul.wide.u32 	%rd268, %r867, 4;
	add.s64 	%rd26, %rd29, %rd268;
	@%p97 bra 	$L__BB2_194;
	ld.global.u32 	%r868, [%rd26];
	shr.s32 	%r869, %r868, 31;
	shr.u32 	%r870, %r869, 29;
	add.s32 	%r871, %r868, %r870;
	and.b32  	%r872, %r871, -8;
	sub.s32 	%r873, %r868, %r872;
	mul.wide.s32 	%rd270, %r873, 4;
	add.s64 	%rd271, %rd1, %rd270;
	ld.local.u32 	%r874, [%rd271];
	add.s32 	%r875, %r874, 1;
	st.local.u32 	[%rd271], %r875;
$L__BB2_194:
	add.s32 	%r876, %r1, 97;
	setp.gt.u32 	%p98, %r876, 49999999;
	@%p98 bra 	$L__BB2_196;
	ld.global.u32 	%r877, [%rd26+4];
	shr.s32 	%r878, %r877, 31;
	shr.u32 	%r879, %r878, 29;
	add.s32 	%r880, %r877, %r879;
	and.b32  	%r881, %r880, -8;
	sub.s32 	%r882, %r877, %r881;
	mul.wide.s32 	%rd272, %r882, 4;
	add.s64 	%rd273, %rd1, %rd272;
	ld.local.u32 	%r883, [%rd273];
	add.s32 	%r884, %r883, 1;
	st.local.u32 	[%rd273], %r884;
$L__BB2_196:
	add.s32 	%r885, %r1, 98;
	setp.gt.u32 	%p99, %r885, 49999999;
	@%p99 bra 	$L__BB2_198;
	ld.global.u32 	%r886, [%rd26+8];
	shr.s32 	%r887, %r886, 31;
	shr.u32 	%r888, %r887, 29;
	add.s32 	%r889, %r886, %r888;
	and.b32  	%r890, %r889, -8;
	sub.s32 	%r891, %r886, %r890;
	mul.wide.s32 	%rd274, %r891, 4;
	add.s64 	%rd275, %rd1, %rd274;
	ld.local.u32 	%r892, [%rd275];
	add.s32 	%r893, %r892, 1;
	st.local.u32 	[%rd275], %r893;
$L__BB2_198:
	add.s32 	%r894, %r1, 99;
	setp.gt.u32 	%p100, %r894, 49999999;
	@%p100 bra 	$L__BB2_200;
	ld.global.u32 	%r895, [%rd26+12];
	shr.s32 	%r896, %r895, 31;
	shr.u32 	%r897, %r896, 29;
	add.s32 	%r898, %r895, %r897;
	and.b32  	%r899, %r898, -8;
	sub.s32 	%r900, %r895, %r899;
	mul.wide.s32 	%rd276, %r900, 4;
	add.s64 	%rd277, %rd1, %rd276;
	ld.local.u32 	%r901, [%rd277];
	add.s32 	%r902, %r901, 1;
	st.local.u32 	[%rd277], %r902;
$L__BB2_200:
	ld.local.v4.u32 	{%r903, %r904, %r905, %r906}, [%rd1];
	atom.global.add.u32 	%r907, [vector_H], %r903;
	atom.global.add.u32 	%r908, [vector_H+4], %r904;
	atom.global.add.u32 	%r909, [vector_H+8], %r905;
	atom.global.add.u32 	%r910, [vector_H+12], %r906;
	ld.local.v4.u32 	{%r911, %r912, %r913, %r914}, [%rd1+16];
	atom.global.add.u32 	%r915, [vector_H+16], %r911;
	atom.global.add.u32 	%r916, [vector_H+20], %r912;
	atom.global.add.u32 	%r917, [vector_H+24], %r913;
	atom.global.add.u32 	%r918, [vector_H+28], %r914;
	ret;

}


// ===== COMPILED SASS (sm_100) =====

	.target	sm_100

	.elftype	@"ET_EXEC"


//--------------------- .note.nv.tkinfo           --------------------------
	.section	.note.nv.tkinfo,"",@"SHT_NOTE"
	.sectionflags	@"SHF_NOTE_NV_TKINFO"
	.tkinfo
        /*0018*/ 	.word	0x00000002
        /*0030*/ 	.string	""
        /*0030*/ 	.string	"ptxas"
        /*0030*/ 	.string	"Cuda compilation tools, release 13.0, V13.0.88"
        /*0030*/ 	.string	"Build cuda_13.0.r13.0/compiler.36424714_0"
        /*0030*/ 	.string	"-arch sm_100 -m 64 "



//--------------------- .note.nv.cuinfo           --------------------------
	.section	.note.nv.cuinfo,"",@"SHT_NOTE"
	.sectionflags	@"SHF_NOTE_NV_CUINFO"
        /*0018*/ 	.short	0x0002
        /*001a*/ 	.short	0x0064
        /*001c*/ 	.short	0x0082
	.zero		2


//--------------------- .nv.info                  --------------------------
	.section	.nv.info,"",@"SHT_CUDA_INFO"
	.align	4


	//----- nvinfo : EIATTR_REGCOUNT
	.align		4
        /*0000*/ 	.byte	0x04, 0x2f
        /*0002*/ 	.short	(.L_12 - .L_11)
	.align		4
.L_11:
        /*0004*/ 	.word	index@(_Z12inicializa_viP17curandStateXORWOWii)
        /*0008*/ 	.word	0x0000001f


	//----- nvinfo : EIATTR_FRAME_SIZE
	.align		4
.L_12:
        /*000c*/ 	.byte	0x04, 0x11
        /*000e*/ 	.short	(.L_14 - .L_13)
	.align		4
.L_13:
        /*0010*/ 	.word	index@(_Z12inicializa_viP17curandStateXORWOWii)
        /*0014*/ 	.word	0x00000000


	//----- nvinfo : EIATTR_REGCOUNT
	.align		4
.L_14:
        /*0018*/ 	.byte	0x04, 0x2f
        /*001a*/ 	.short	(.L_16 - .L_15)
	.align		4
.L_15:
        /*001c*/ 	.word	index@(_Z12inicializa_hv)
        /*0020*/ 	.word	0x00000008


	//----- nvinfo : EIATTR_FRAME_SIZE
	.align		4
.L_16:
        /*0024*/ 	.byte	0x04, 0x11
        /*0026*/ 	.short	(.L_18 - .L_17)
	.align		4
.L_17:
        /*0028*/ 	.word	index@(_Z12inicializa_hv)
        /*002c*/ 	.word	0x00000000


	//----- nvinfo : EIATTR_REGCOUNT
	.align		4
.L_18:
        /*0030*/ 	.byte	0x04, 0x2f
        /*0032*/ 	.short	(.L_20 - .L_19)
	.align		4
.L_19:
        /*0034*/ 	.word	index@(_Z10histogramaii)
        /*0038*/ 	.word	0x00000018


	//----- nvinfo : EIATTR_FRAME_SIZE
	.align		4
.L_20:
        /*003c*/ 	.byte	0x04, 0x11
        /*003e*/ 	.short	(.L_22 - .L_21)
	.align		4
.L_21:
        /*0040*/ 	.word	index@(_Z10histogramaii)
        /*0044*/ 	.word	0x00000020


	//----- nvinfo : EIATTR_MIN_STACK_SIZE
	.align		4
.L_22:
        /*0048*/ 	.byte	0x04, 0x12
        /*004a*/ 	.short	(.L_24 - .L_23)
	.align		4
.L_23:
        /*004c*/ 	.word	index@(_Z10histogramaii)
        /*0050*/ 	.word	0x00000020


	//----- nvinfo : EIATTR_MIN_STACK_SIZE
	.align		4
.L_24:
        /*0054*/ 	.byte	0x04, 0x12
        /*0056*/ 	.short	(.L_26 - .L_25)
	.align		4
.L_25:
        /*0058*/ 	.word	index@(_Z12inicializa_hv)
        /*005c*/ 	.word	0x00000000


	//----- nvinfo : EIATTR_MIN_STACK_SIZE
	.align		4
.L_26:
        /*0060*/ 	.byte	0x04, 0x12
        /*0062*/ 	.short	(.L_28 - .L_27)
	.align		4
.L_27:
        /*0064*/ 	.word	index@(_Z12inicializa_viP17curandStateXORWOWii)
        /*0068*/ 	.word	0x00000000
.L_28:


//--------------------- .nv.compat                --------------------------
	.section	.nv.compat,"",@"SHT_CUDA_COMPAT_INFO"
	.align	4
        /*0000*/ 	.byte	0x02, 0x09, 0x00, 0x00, 0x02, 0x02, 0x01, 0x00, 0x02, 0x05, 0x05, 0x00, 0x03, 0x07, 0x01, 0x01
        /*0010*/ 	.byte	0x02, 0x03, 0x00, 0x00, 0x02, 0x06, 0x01, 0x00, 0x04, 0x0b, 0x08, 0x00, 0x09, 0x00, 0x00, 0x00
        /*0020*/ 	.byte	0x00, 0x00, 0x00, 0x00


//--------------------- .nv.info._Z10histogramaii --------------------------
	.section	.nv.info._Z10histogramaii,"",@"SHT_CUDA_INFO"
	.sectionflags	@""
	.align	4


	//----- nvinfo : EIATTR_CUDA_API_VERSION
	.align		4
        /*0000*/ 	.byte	0x04, 0x37
        /*0002*/ 	.short	(.L_30 - .L_29)
.L_29:
        /*0004*/ 	.word	0x00000082


	//----- nvinfo : EIATTR_KPARAM_INFO
	.align		4
.L_30:
        /*0008*/ 	.byte	0x04, 0x17
        /*000a*/ 	.short	(.L_32 - .L_31)
.L_31:
        /*000c*/ 	.word	0x00000000
        /*0010*/ 	.short	0x0001
        /*0012*/ 	.short	0x0004
        /*0014*/ 	.byte	0x00, 0xf0, 0x11, 0x00


	//----- nvinfo : EIATTR_KPARAM_INFO
	.align		4
.L_32:
        /*0018*/ 	.byte	0x04, 0x17
        /*001a*/ 	.short	(.L_34 - .L_33)
.L_33:
        /*001c*/ 	.word	0x00000000
        /*0020*/ 	.short	0x0000
        /*0022*/ 	.short	0x0000
        /*0024*/ 	.byte	0x00, 0xf0, 0x11, 0x00


	//----- nvinfo : EIATTR_SPARSE_MMA_MASK
	.align		4
.L_34:
        /*0028*/ 	.byte	0x03, 0x50
        /*002a*/ 	.short	0x0000


	//----- nvinfo : EIATTR_MAXREG_COUNT
	.align		4
        /*002c*/ 	.byte	0x03, 0x1b
        /*002e*/ 	.short	0x00ff


	//----- nvinfo : EIATTR_MERCURY_ISA_VERSION
	.align		4
        /*0030*/ 	.byte	0x03, 0x5f
        /*0032*/ 	.short	0x0101


	//----- nvinfo : EIATTR_INT_WARP_WIDE_INSTR_OFFSETS
	.align		4
        /*0034*/ 	.byte	0x04, 0x31
        /*0036*/ 	.short	(.L_36 - .L_35)


	//   ....[0]....
.L_35:
        /*0038*/ 	.word	0x00004710


	//   ....[1]....
        /*003c*/ 	.word	0x00004780


	//   ....[2]....
        /*0040*/ 	.word	0x00004790


	//   ....[3]....
        /*0044*/ 	.word	0x000047a0


	//   ....[4]....
        /*0048*/ 	.word	0x000047b0


	//   ....[5]....
        /*004c*/ 	.word	0x000047c0


	//   ....[6]....
        /*0050*/ 	.word	0x000047d0


	//   ....[7]....
        /*0054*/ 	.word	0x000047e0


	//   ....[8]....
        /*0058*/ 	.word	0x000047f0


	//----- nvinfo : EIATTR_VRC_CTA_INIT_COUNT
	.align		4
.L_36:
        /*005c*/ 	.byte	0x02, 0x4a
	.zero		1
	.zero		1


	//----- nvinfo : EIATTR_EXIT_INSTR_OFFSETS
	.align		4
        /*0060*/ 	.byte	0x04, 0x1c
        /*0062*/ 	.short	(.L_38 - .L_37)


	//   ....[0]....
.L_37:
        /*0064*/ 	.word	0x00004900


	//----- nvinfo : EIATTR_CBANK_PARAM_SIZE
	.align		4
.L_38:
        /*0068*/ 	.byte	0x03, 0x19
        /*006a*/ 	.short	0x0008


	//----- nvinfo : EIATTR_PARAM_CBANK
	.align		4
        /*006c*/ 	.byte	0x04, 0x0a
        /*006e*/ 	.short	(.L_40 - .L_39)
	.align		4
.L_39:
        /*0070*/ 	.word	index@(.nv.constant0._Z10histogramaii)
        /*0074*/ 	.short	0x0380
        /*0076*/ 	.short	0x0008


	//----- nvinfo : EIATTR_SW_WAR
	.align		4
.L_40:
        /*0078*/ 	.byte	0x04, 0x36
        /*007a*/ 	.short	(.L_42 - .L_41)
.L_41:
        /*007c*/ 	.word	0x00000008
.L_42:


//--------------------- .nv.info._Z12inicializa_hv --------------------------
	.section	.nv.info._Z12inicializa_hv,"",@"SHT_CUDA_INFO"
	.sectionflags	@""
	.align	4


	//----- nvinfo : EIATTR_CUDA_API_VERSION
	.align		4
        /*0000*/ 	.byte	0x04, 0x37
        /*0002*/ 	.short	(.L_44 - .L_43)
.L_43:
        /*0004*/ 	.word	0x00000082


	//----- nvinfo : EIATTR_SPARSE_MMA_MASK
	.align		4
.L_44:
        /*0008*/ 	.byte	0x03, 0x50
        /*000a*/ 	.short	0x0000


	//----- nvinfo : EIATTR_MAXREG_COUNT
	.align		4
        /*000c*/ 	.byte	0x03, 0x1b
        /*000e*/ 	.short	0x00ff


	//----- nvinfo : EIATTR_MERCURY_ISA_VERSION
	.align		4
        /*0010*/ 	.byte	0x03, 0x5f
        /*0012*/ 	.short	0x0101


	//----- nvinfo : EIATTR_VRC_CTA_INIT_COUNT
	.align		4
        /*0014*/ 	.byte	0x02, 0x4a
	.zero		1
	.zero		1


	//----- nvinfo : EIATTR_EXIT_INSTR_OFFSETS
	.align		4
        /*0018*/ 	.byte	0x04, 0x1c
        /*001a*/ 	.short	(.L_46 - .L_45)


	//   ....[0]....
.L_45:
        /*001c*/ 	.word	0x00000090


	//----- nvinfo : EIATTR_SW_WAR
	.align		4
.L_46:
        /*0020*/ 	.byte	0x04, 0x36
        /*0022*/ 	.short	(.L_48 - .L_47)
.L_47:
        /*0024*/ 	.word	0x00000008
.L_48:


//--------------------- .nv.info._Z12inicializa_viP17curandStateXORWOWii --------------------------
	.section	.nv.info._Z12inicializa_viP17curandStateXORWOWii,"",@"SHT_CUDA_INFO"
	.sectionflags	@""
	.align	4


	//----- nvinfo : EIATTR_CUDA_API_VERSION
	.align		4
        /*0000*/ 	.byte	0x04, 0x37
        /*0002*/ 	.short	(.L_50 - .L_49)
.L_49:
        /*0004*/ 	.word	0x00000082


	//----- nvinfo : EIATTR_KPARAM_INFO
	.align		4
.L_50:
        /*0008*/ 	.byte	0x04, 0x17
        /*000a*/ 	.short	(.L_52 - .L_51)
.L_51:
        /*000c*/ 	.word	0x00000000
        /*0010*/ 	.short	0x0003
        /*0012*/ 	.short	0x0014
        /*0014*/ 	.byte	0x00, 0xf0, 0x11, 0x00


	//----- nvinfo : EIATTR_KPARAM_INFO
	.align		4
.L_52:
        /*0018*/ 	.byte	0x04, 0x17
        /*001a*/ 	.short	(.L_54 - .L_53)
.L_53:
        /*001c*/ 	.word	0x00000000
        /*0020*/ 	.short	0x0002
        /*0022*/ 	.short	0x0010
        /*0024*/ 	.byte	0x00, 0xf0, 0x11, 0x00


	//----- nvinfo : EIATTR_KPARAM_INFO
	.align		4
.L_54:
        /*0028*/ 	.byte	0x04, 0x17
        /*002a*/ 	.short	(.L_56 - .L_55)
.L_55:
        /*002c*/ 	.word	0x00000000
        /*0030*/ 	.short	0x0001
        /*0032*/ 	.short	0x0008
        /*0034*/ 	.byte	0x00, 0xf5, 0x21, 0x00


	//----- nvinfo : EIATTR_KPARAM_INFO
	.align		4
.L_56:
        /*0038*/ 	.byte	0x04, 0x17
        /*003a*/ 	.short	(.L_58 - .L_57)
.L_57:
        /*003c*/ 	.word	0x00000000
        /*0040*/ 	.short	0x0000
        /*0042*/ 	.short	0x0000
        /*0044*/ 	.byte	0x00, 0xf0, 0x11, 0x00


	//----- nvinfo : EIATTR_SPARSE_MMA_MASK
	.align		4
.L_58:
        /*0048*/ 	.byte	0x03, 0x50
        /*004a*/ 	.short	0x0000


	//----- nvinfo : EIATTR_MAXREG_COUNT
	.align		4
        /*004c*/ 	.byte	0x03, 0x1b
        /*004e*/ 	.short	0x00ff


	//----- nvinfo : EIATTR_MERCURY_ISA_VERSION
	.align		4
        /*0050*/ 	.byte	0x03, 0x5f
        /*0052*/ 	.short	0x0101


	//----- nvinfo : EIATTR_VRC_CTA_INIT_COUNT
	.align		4
        /*0054*/ 	.byte	0x02, 0x4a
	.zero		1
	.zero		1


	//----- nvinfo : EIATTR_EXIT_INSTR_OFFSETS
	.align		4
        /*0058*/ 	.byte	0x04, 0x1c
        /*005a*/ 	.short	(.L_60 - .L_59)


	//   ....[0]....
.L_59:
        /*005c*/ 	.word	0x000017d0


	//----- nvinfo : EIATTR_CRS_STACK_SIZE
	.align		4
.L_60:
        /*0060*/ 	.byte	0x04, 0x1e
        /*0062*/ 	.short	(.L_62 - .L_61)
.L_61:
        /*0064*/ 	.word	0x00000000


	//----- nvinfo : EIATTR_CBANK_PARAM_SIZE
	.align		4
.L_62:
        /*0068*/ 	.byte	0x03, 0x19
        /*006a*/ 	.short	0x0018


	//----- nvinfo : EIATTR_PARAM_CBANK
	.align		4
        /*006c*/ 	.byte	0x04, 0x0a
        /*006e*/ 	.short	(.L_64 - .L_63)
	.align		4
.L_63:
        /*0070*/ 	.word	index@(.nv.constant0._Z12inicializa_viP17curandStateXORWOWii)
        /*0074*/ 	.short	0x0380
        /*0076*/ 	.short	0x0018


	//----- nvinfo : EIATTR_SW_WAR
	.align		4
.L_64:
        /*0078*/ 	.byte	0x04, 0x36
        /*007a*/ 	.short	(.L_66 - .L_65)
.L_65:
        /*007c*/ 	.word	0x00000008
.L_66:


//--------------------- .nv.callgraph             --------------------------
	.section	.nv.callgraph,"",@"SHT_CUDA_CALLGRAPH"
	.align	4
	.sectionentsize	8
	.align		4
        /*0000*/ 	.word	0x00000000
	.align		4
        /*0004*/ 	.word	0xffffffff
	.align		4
        /*0008*/ 	.word	0x00000000
	.align		4
        /*000c*/ 	.word	0xfffffffe
	.align		4
        /*0010*/ 	.word	0x00000000
	.align		4
        /*0014*/ 	.word	0xfffffffd
	.align		4
        /*0018*/ 	.word	0x00000000
	.align		4
        /*001c*/ 	.word	0xfffffffc


//--------------------- .nv.constant4             --------------------------
	.section	.nv.constant4,"a",@progbits
	.align	8
	.align		8
.nv.constant4:
        /*0000*/ 	.dword	precalc_xorwow_matrix
	.align		8
        /*0008*/ 	.dword	precalc_xorwow_offset_matrix
	.align		8
        /*0010*/ 	.dword	mrg32k3aM1
	.align		8
        /*0018*/ 	.dword	mrg32k3aM2
	.align		8
        /*0020*/ 	.dword	mrg32k3aM1SubSeq
	.align		8
        /*0028*/ 	.dword	mrg32k3aM2SubSeq
	.align		8
        /*0030*/ 	.dword	mrg32k3aM1Seq
	.align		8
        /*0038*/ 	.dword	mrg32k3aM2Seq
	.align		8
        /*0040*/ 	.dword	vector_V
	.align		8
        /*0048*/ 	.dword	vector_H


//--------------------- .nv.constant3             --------------------------
	.section	.nv.constant3,"a",@progbits
	.align	8
.nv.constant3:
	.type		__cr_lgamma_table,@object
	.size		__cr_lgamma_table,(.L_8 - __cr_lgamma_table)
__cr_lgamma_table:
        /*0000*/ 	.byte	0x00, 0x00, 0x00, 0x00, 0x00, 0x00, 0x00, 0x00, 0x00, 0x00, 0x00, 0x00, 0x00, 0x00, 0x00, 0x00
        /*0010*/ 	.byte	0xef, 0x39, 0xfa, 0xfe, 0x42, 0x2e, 0xe6, 0x3f, 0x02, 0x20, 0x2a, 0xfa, 0x0b, 0xab, 0xfc, 0x3f
        /*0020*/ 	.byte	0xf9, 0x2c, 0x92, 0x7c, 0xa7, 0x6c, 0x09, 0x40, 0xc9, 0x79, 0x44, 0x3c, 0x64, 0x26, 0x13, 0x40
        /*0030*/ 	.byte	0xca, 0x01, 0xcf, 0x3a, 0x27, 0x51, 0x1a, 0x40, 0x30, 0xcc, 0x2d, 0xf3, 0xe1, 0x0c, 0x21, 0x40
        /*0040*/ 	.byte	0x0d, 0xb7, 0xfc, 0x82, 0x8e, 0x35, 0x25, 0x40
.L_8:


//--------------------- .text._Z10histogramaii    --------------------------
	.section	.text._Z10histogramaii,"ax",@progbits
	.align	128
        .global         _Z10histogramaii
        .type           _Z10histogramaii,@function
        .size           _Z10histogramaii,(.L_x_20 - _Z10histogramaii)
        .other          _Z10histogramaii,@"STO_CUDA_ENTRY STV_DEFAULT"
_Z10histogramaii:
.text._Z10histogramaii:
[----:B------:R-:W0:Y:S01]  /*0000*/  LDC R1, c[0x0][0x37c] ;  /* 0x0000df00ff017b82 */ /* 0x000e220000000800 */
[----:B------:R-:W1:Y:S07]  /*0010*/  S2R R0, SR_TID.X ;  /* 0x0000000000007919 */ /* 0x000e6e0000002100 */
[----:B------:R-:W1:Y:S01]  /*0020*/  S2UR UR4, SR_CTAID.X ;  /* 0x00000000000479c3 */ /* 0x000e620000002500 */
[----:B------:R-:W2:Y:S01]  /*0030*/  LDCU.64 UR8, c[0x0][0x358] ;  /* 0x00006b00ff0877ac */ /* 0x000ea20008000a00 */
[----:B0-----:R-:W-:Y:S01]  /*0040*/  VIADD R1, R1, 0xffffffe0 ;  /* 0xffffffe001017836 */ /* 0x001fe20000000000 */
[----:B------:R-:W0:Y:S05]  /*0050*/  LDCU.64 UR6, c[0x4][0x48] ;  /* 0x01000900ff0677ac */ /* 0x000e2a0008000a00 */
[----:B------:R-:W1:Y:S08]  /*0060*/  LDC R7, c[0x0][0x360] ;  /* 0x0000d800ff077b82 */ /* 0x000e700000000800 */
[----:B------:R-:W3:Y:S01]  /*0070*/  LDC.64 R4, c[0x4][0x40] ;  /* 0x01001000ff047b82 */ /* 0x000ee20000000a00 */
[----:B-1----:R-:W-:-:S04]  /*0080*/  IMAD R7, R7, UR4, R0 ;  /* 0x0000000407077c24 */ /* 0x002fc8000f8e0200 */
[----:B------:R-:W-:-:S04]  /*0090*/  IMAD R7, R7, 0x64, RZ ;  /* 0x0000006407077824 */ /* 0x000fc800078e02ff */
[C---:B---3--:R-:W-:Y:S01]  /*00a0*/  IMAD.WIDE.U32 R8, R7.reuse, 0x4, R4 ;  /* 0x0000000407087825 */ /* 0x048fe200078e0004 */
[----:B------:R-:W-:-:S13]  /*00b0*/  ISETP.GT.U32.AND P2, PT, R7, 0x2faf07f, PT ;  /* 0x02faf07f0700780c */ /* 0x000fda0003f44070 */
[----:B--2---:R-:W2:Y:S01]  /*00c0*/  @!P2 LDG.E R0, desc[UR8][R8.64] ;  /* 0x000000080800a981 */ /* 0x004ea2000c1e1900 */
[----:B------:R-:W-:-:S13]  /*00d0*/  ISETP.GT.U32.AND P1, PT, R7, 0x2faf07e, PT ;  /* 0x02faf07e0700780c */ /* 0x000fda0003f24070 */
[----:B------:R-:W3:Y:S04]  /*00e0*/  @!P1 LDG.E R13, desc[UR8][R8.64+0x4] ;  /* 0x00000408080d9981 */ /* 0x000ee8000c1e1900 */
[----:B------:R-:W-:Y:S04]  /*00f0*/  STL.128 [R1], RZ ;  /* 0x000000ff01007387 */ /* 0x000fe80000100c00 */
[----:B------:R-:W-:Y:S01]  /*0100*/  STL.128 [R1+0x10], RZ ;  /* 0x000010ff01007387 */ /* 0x000fe20000100c00 */
[----:B--2---:R-:W-:-:S04]  /*0110*/  @!P2 SHF.R.S32.HI R3, RZ, 0x1f, R0 ;  /* 0x0000001fff03a819 */ /* 0x004fc80000011400 */
[----:B------:R-:W-:-:S04]  /*0120*/  @!P2 LEA.HI R3, R3, R0, RZ, 0x3 ;  /* 0x000000000303a211 */ /* 0x000fc800078f18ff */
[----:B------:R-:W-:-:S05]  /*0130*/  @!P2 LOP3.LUT R3, R3, 0xfffffff8, RZ, 0xc0, !PT ;  /* 0xfffffff80303a812 */ /* 0x000fca00078ec0ff */
[----:B------:R-:W-:-:S04]  /*0140*/  @!P2 IMAD.IADD R0, R0, 0x1, -R3 ;  /* 0x000000010000a824 */ /* 0x000fc800078e0a03 */
[----:B------:R-:W-:-:S05]  /*0150*/  @!P2 IMAD R11, R0, 0x4, R1 ;  /* 0x00000004000ba824 */ /* 0x000fca00078e0201 */
[----:B------:R-:W2:Y:S01]  /*0160*/  @!P2 LDL R0, [R11] ;  /* 0x000000000b00a983 */ /* 0x000ea20000100800 */
[----:B------:R-:W-:Y:S02]  /*0170*/  ISETP.GT.U32.AND P0, PT, R7, 0x2faf07d, PT ;  /* 0x02faf07d0700780c */ /* 0x000fe40003f04070 */
[----:B---3--:R-:W-:-:S04]  /*0180*/  @!P1 SHF.R.S32.HI R2, RZ, 0x1f, R13 ;  /* 0x0000001fff029819 */ /* 0x008fc8000001140d */
[----:B------:R-:W-:-:S04]  /*0190*/  @!P1 LEA.HI R2, R2, R13, RZ, 0x3 ;  /* 0x0000000d02029211 */ /* 0x000fc800078f18ff */
[----:B------:R-:W-:-:S03]  /*01a0*/  @!P1 LOP3.LUT R2, R2, 0xfffffff8, RZ, 0xc0, !PT ;  /* 0xfffffff802029812 */ /* 0x000fc600078ec0ff */
[----:B------:R-:W3:Y:S02]  /*01b0*/  @!P0 LDG.E R3, desc[UR8][R8.64+0x8] ;  /* 0x0000080808038981 */ /* 0x000ee4000c1e1900 */
[----:B------:R-:W-:-:S04]  /*01c0*/  @!P1 IMAD.IADD R2, R13, 0x1, -R2 ;  /* 0x000000010d029824 */ /* 0x000fc800078e0a02 */
[----:B------:R-:W-:Y:S02]  /*01d0*/  @!P1 IMAD R2, R2, 0x4, R1 ;  /* 0x0000000402029824 */ /* 0x000fe400078e0201 */
[----:B--2---:R-:W-:-:S05]  /*01e0*/  @!P2 VIADD R0, R0, 0x1 ;  /* 0x000000010000a836 */ /* 0x004fca0000000000 */
[----:B------:R1:W-:Y:S04]  /*01f0*/  @!P2 STL [R11], R0 ;  /* 0x000000000b00a387 */ /* 0x0003e80000100800 */
[----:B------:R-:W2:Y:S01]  /*0200*/  @!P1 LDL R6, [R2] ;  /* 0x0000000002069983 */ /* 0x000ea20000100800 */
[----:B------:R-:W-:Y:S02]  /*0210*/  ISETP.GT.U32.AND P2, PT, R7, 0x2faf07c, PT ;  /* 0x02faf07c0700780c */ /* 0x000fe40003f44070 */
[----:B---3--:R-:W-:-:S04]  /*0220*/  @!P0 SHF.R.S32.HI R10, RZ, 0x1f, R3 ;  /* 0x0000001fff0a8819 */ /* 0x008fc80000011403 */
[----:B------:R-:W-:-:S07]  /*0230*/  @!P0 LEA.HI R10, R10, R3, RZ, 0x3 ;  /* 0x000000030a0a8211 */ /* 0x000fce00078f18ff */
[----:B------:R-:W3:Y:S01]  /*0240*/  @!P2 LDG.E R12, desc[UR8][R8.64+0xc] ;  /* 0x00000c08080ca981 */ /* 0x000ee2000c1e1900 */
[----:B------:R-:W-:-:S05]  /*0250*/  @!P0 LOP3.LUT R10, R10, 0xfffffff8, RZ, 0xc0, !PT ;  /* 0xfffffff80a0a8812 */ /* 0x000fca00078ec0ff */
[----:B------:R-:W-:Y:S02]  /*0260*/  @!P0 IMAD.IADD R10, R3, 0x1, -R10 ;  /* 0x00000001030a8824 */ /* 0x000fe400078e0a0a */
[----:B-1----:R-:W-:Y:S02]  /*0270*/  VIADD R11, R7, 0x4 ;  /* 0x00000004070b7836 */ /* 0x002fe40000000000 */
[----:B--2---:R-:W-:Y:S02]  /*0280*/  @!P1 VIADD R3, R6, 0x1 ;  /* 0x0000000106039836 */ /* 0x004fe40000000000 */
[----:B------:R-:W-:-:S03]  /*0290*/  @!P0 IMAD R6, R10, 0x4, R1 ;  /* 0x000000040a068824 */ /* 0x000fc600078e0201 */
[----:B------:R1:W-:Y:S04]  /*02a0*/  @!P1 STL [R2], R3 ;  /* 0x0000000302009387 */ /* 0x0003e80000100800 */
[----:B------:R-:W2:Y:S01]  /*02b0*/  @!P0 LDL R0, [R6] ;  /* 0x0000000006008983 */ /* 0x000ea20000100800 */
[C---:B------:R-:W-:Y:S01]  /*02c0*/  ISETP.GT.U32.AND P1, PT, R11.reuse, 0x2faf07f, PT ;  /* 0x02faf07f0b00780c */ /* 0x040fe20003f24070 */
[----:B------:R-:W-:Y:S01]  /*02d0*/  IMAD.WIDE.U32 R10, R11, 0x4, R4 ;  /* 0x000000040b0a7825 */ /* 0x000fe200078e0004 */
[----:B---3--:R-:W-:-:S04]  /*02e0*/  @!P2 SHF.R.S32.HI R13, RZ, 0x1f, R12 ;  /* 0x0000001fff0da819 */ /* 0x008fc8000001140c */
[----:B------:R-:W-:-:S07]  /*02f0*/  @!P2 LEA.HI R13, R13, R12, RZ, 0x3 ;  /* 0x0000000c0d0da211 */ /* 0x000fce00078f18ff */
[----:B------:R-:W3:Y:S01]  /*0300*/  @!P1 LDG.E R8, desc[UR8][R10.64] ;  /* 0x000000080a089981 */ /* 0x000ee2000c1e1900 */
[----:B------:R-:W-:-:S05]  /*0310*/  @!P2 LOP3.LUT R13, R13, 0xfffffff8, RZ, 0xc0, !PT ;  /* 0xfffffff80d0da812 */ /* 0x000fca00078ec0ff */
[----:B------:R-:W-:-:S04]  /*0320*/  @!P2 IMAD.IADD R12, R12, 0x1, -R13 ;  /* 0x000000010c0ca824 */ /* 0x000fc800078e0a0d */
[----:B------:R-:W-:Y:S02]  /*0330*/  @!P2 IMAD R12, R12, 0x4, R1 ;  /* 0x000000040c0ca824 */ /* 0x000fe400078e0201 */
[----:B--2---:R-:W-:-:S05]  /*0340*/  @!P0 VIADD R9, R0, 0x1 ;  /* 0x0000000100098836 */ /* 0x004fca0000000000 */
[----:B------:R2:W-:Y:S04]  /*0350*/  @!P0 STL [R6], R9 ;  /* 0x0000000906008387 */ /* 0x0005e80000100800 */
[----:B------:R-:W4:Y:S01]  /*0360*/  @!P2 LDL R0, [R12] ;  /* 0x000000000c00a983 */ /* 0x000f220000100800 */
[----:B-1----:R-:W-:-:S05]  /*0370*/  VIADD R2, R7, 0x5 ;  /* 0x0000000507027836 */ /* 0x002fca0000000000 */
[----:B------:R-:W-:Y:S02]  /*0380*/  ISETP.GT.U32.AND P0, PT, R2, 0x2faf07f, PT ;  /* 0x02faf07f0200780c */ /* 0x000fe40003f04070 */
[----:B---3--:R-:W-:-:S04]  /*0390*/  @!P1 SHF.R.S32.HI R3, RZ, 0x1f, R8 ;  /* 0x0000001fff039819 */ /* 0x008fc80000011408 */
[----:B------:R-:W-:-:S04]  /*03a0*/  @!P1 LEA.HI R3, R3, R8, RZ, 0x3 ;  /* 0x0000000803039211 */ /* 0x000fc800078f18ff */
[----:B------:R-:W-:-:S03]  /*03b0*/  @!P1 LOP3.LUT R3, R3, 0xfffffff8, RZ, 0xc0, !PT ;  /* 0xfffffff803039812 */ /* 0x000fc600078ec0ff */
[----:B------:R-:W3:Y:S02]  /*03c0*/  @!P0 LDG.E R2, desc[UR8][R10.64+0x4] ;  /* 0x000004080a028981 */ /* 0x000ee4000c1e1900 */
[----:B------:R-:W-:-:S04]  /*03d0*/  @!P1 IMAD.IADD R8, R8, 0x1, -R3 ;  /* 0x0000000108089824 */ /* 0x000fc800078e0a03 */
[----:B------:R-:W-:Y:S02]  /*03e0*/  @!P1 IMAD R8, R8, 0x4, R1 ;  /* 0x0000000408089824 */ /* 0x000fe400078e0201 */
[----:B----4-:R-:W-:-:S05]  /*03f0*/  @!P2 VIADD R3, R0, 0x1 ;  /* 0x000000010003a836 */ /* 0x010fca0000000000 */
[----:B------:R1:W-:Y:S04]  /*0400*/  @!P2 STL [R12], R3 ;  /* 0x000000030c00a387 */ /* 0x0003e80000100800 */
[----:B------:R-:W4:Y:S01]  /*0410*/  @!P1 LDL R0, [R8] ;  /* 0x0000000008009983 */ /* 0x000f220000100800 */
[----:B--2---:R-:W-:-:S05]  /*0420*/  VIADD R6, R7, 0x6 ;  /* 0x0000000607067836 */ /* 0x004fca0000000000 */
[----:B------:R-:W-:Y:S02]  /*0430*/  ISETP.GT.U32.AND P2, PT, R6, 0x2faf07f, PT ;  /* 0x02faf07f0600780c */ /* 0x000fe40003f44070 */
[----:B---3--:R-:W-:-:S04]  /*0440*/  @!P0 SHF.R.S32.HI R9, RZ, 0x1f, R2 ;  /* 0x0000001fff098819 */ /* 0x008fc80000011402 */
[----:B------:R-:W-:-:S07]  /*0450*/  @!P0 LEA.HI R9, R9, R2, RZ, 0x3 ;  /* 0x0000000209098211 */ /* 0x000fce00078f18ff */
[----:B------:R-:W2:Y:S01]  /*0460*/  @!P2 LDG.E R6, desc[UR8][R10.64+0x8] ;  /* 0x000008080a06a981 */ /* 0x000ea2000c1e1900 */
[----:B------:R-:W-:-:S05]  /*0470*/  @!P0 LOP3.LUT R9, R9, 0xfffffff8, RZ, 0xc0, !PT ;  /* 0xfffffff809098812 */ /* 0x000fca00078ec0ff */
[----:B------:R-:W-:Y:S02]  /*0480*/  @!P0 IMAD.IADD R2, R2, 0x1, -R9 ;  /* 0x0000000102028824 */ /* 0x000fe400078e0a09 */
[----:B----4-:R-:W-:Y:S02]  /*0490*/  @!P1 VIADD R9, R0, 0x1 ;  /* 0x0000000100099836 */ /* 0x010fe40000000000 */
[----:B------:R-:W-:-:S03]  /*04a0*/  @!P0 IMAD R0, R2, 0x4, R1 ;  /* 0x0000000402008824 */ /* 0x000fc600078e0201 */
[----:B------:R3:W-:Y:S04]  /*04b0*/  @!P1 STL [R8], R9 ;  /* 0x0000000908009387 */ /* 0x0007e80000100800 */
[----:B------:R-:W4:Y:S01]  /*04c0*/  @!P0 LDL R2, [R0] ;  /* 0x0000000000028983 */ /* 0x000f220000100800 */
[----:B-1----:R-:W-:-:S05]  /*04d0*/  VIADD R3, R7, 0x7 ;  /* 0x0000000707037836 */ /* 0x002fca0000000000 */
[----:B------:R-:W-:Y:S02]  /*04e0*/  ISETP.GT.U32.AND P1, PT, R3, 0x2faf07f, PT ;  /* 0x02faf07f0300780c */ /* 0x000fe40003f24070 */
[----:B--2---:R-:W-:-:S04]  /*04f0*/  @!P2 SHF.R.S32.HI R3, RZ, 0x1f, R6 ;  /* 0x0000001fff03a819 */ /* 0x004fc80000011406 */
[----:B------:R-:W-:-:S07]  /*0500*/  @!P2 LEA.HI R3, R3, R6, RZ, 0x3 ;  /* 0x000000060303a211 */ /* 0x000fce00078f18ff */
[----:B------:R-:W2:Y:S01]  /*0510*/  @!P1 LDG.E R10, desc[UR8][R10.64+0xc] ;  /* 0x00000c080a0a9981 */ /* 0x000ea2000c1e1900 */
[----:B------:R-:W-:-:S04]  /*0520*/  @!P2 LOP3.LUT R3, R3, 0xfffffff8, RZ, 0xc0, !PT ;  /* 0xfffffff80303a812 */ /* 0x000fc800078ec0ff */
[----:B------:R-:W-:-:S05]  /*0530*/  @!P2 IADD3 R6, PT, PT, R6, -R3, RZ ;  /* 0x800000030606a210 */ /* 0x000fca0007ffe0ff */
[----:B------:R-:W-:Y:S02]  /*0540*/  @!P2 IMAD R6, R6, 0x4, R1 ;  /* 0x000000040606a824 */ /* 0x000fe400078e0201 */
[----:B----4-:R-:W-:-:S05]  /*0550*/  @!P0 VIADD R13, R2, 0x1 ;  /* 0x00000001020d8836 */ /* 0x010fca0000000000 */
[----:B------:R1:W-:Y:S04]  /*0560*/  @!P0 STL [R0], R13 ;  /* 0x0000000d00008387 */ /* 0x0003e80000100800 */
[----:B---3--:R-:W3:Y:S01]  /*0570*/  @!P2 LDL R8, [R6] ;  /* 0x000000000608a983 */ /* 0x008ee20000100800 */
[----:B------:R-:W-:-:S05]  /*0580*/  VIADD R3, R7, 0x8 ;  /* 0x0000000807037836 */ /* 0x000fca0000000000 */
[C---:B------:R-:W-:Y:S01]  /*0590*/  ISETP.GT.U32.AND P0, PT, R3.reuse, 0x2faf07f, PT ;  /* 0x02faf07f0300780c */ /* 0x040fe20003f04070 */
[----:B------:R-:W-:Y:S01]  /*05a0*/  IMAD.WIDE.U32 R2, R3, 0x4, R4 ;  /* 0x0000000403027825 */ /* 0x000fe200078e0004 */
[----:B--2---:R-:W-:-:S04]  /*05b0*/  @!P1 SHF.R.S32.HI R9, RZ, 0x1f, R10 ;  /* 0x0000001fff099819 */ /* 0x004fc8000001140a */
[----:B------:R-:W-:-:S07]  /*05c0*/  @!P1 LEA.HI R9, R9, R10, RZ, 0x3 ;  /* 0x0000000a09099211 */ /* 0x000fce00078f18ff */
[----:B------:R-:W2:Y:S01]  /*05d0*/  @!P0 LDG.E R11, desc[UR8][R2.64] ;  /* 0x00000008020b8981 */ /* 0x000ea2000c1e1900 */
[----:B------:R-:W-:-:S05]  /*05e0*/  @!P1 LOP3.LUT R9, R9, 0xfffffff8, RZ, 0xc0, !PT ;  /* 0xfffffff809099812 */ /* 0x000fca00078ec0ff */
[----:B------:R-:W-:-:S04]  /*05f0*/  @!P1 IMAD.IADD R10, R10, 0x1, -R9 ;  /* 0x000000010a0a9824 */ /* 0x000fc800078e0a09 */
[----:B------:R-:W-:Y:S02]  /*0600*/  @!P1 IMAD R10, R10, 0x4, R1 ;  /* 0x000000040a0a9824 */ /* 0x000fe400078e0201 */
[----:B---3--:R-:W-:-:S05]  /*0610*/  @!P2 VIADD R9, R8, 0x1 ;  /* 0x000000010809a836 */ /* 0x008fca0000000000 */
[----:B------:R3:W-:Y:S04]  /*0620*/  @!P2 STL [R6], R9 ;  /* 0x000000090600a387 */ /* 0x0007e80000100800 */
[----:B-1----:R-:W4:Y:S01]  /*0630*/  @!P1 LDL R0, [R10] ;  /* 0x000000000a009983 */ /* 0x002f220000100800 */
[----:B------:R-:W-:-:S05]  /*0640*/  VIADD R8, R7, 0x9 ;  /* 0x0000000907087836 */ /* 0x000fca0000000000 */
[----:B------:R-:W-:Y:S02]  /*0650*/  ISETP.GT.U32.AND P2, PT, R8, 0x2faf07f, PT ;  /* 0x02faf07f0800780c */ /* 0x000fe40003f44070 */
[----:B--2---:R-:W-:-:S04]  /*0660*/  @!P0 SHF.R.S32.HI R8, RZ, 0x1f, R11 ;  /* 0x0000001fff088819 */ /* 0x004fc8000001140b */
[----:B------:R-:W-:-:S07]  /*0670*/  @!P0 LEA.HI R8, R8, R11, RZ, 0x3 ;  /* 0x0000000b08088211 */ /* 0x000fce00078f18ff */
[----:B------:R-:W2:Y:S01]  /*0680*/  @!P2 LDG.E R12, desc[UR8][R2.64+0x4] ;  /* 0x00000408020ca981 */ /* 0x000ea2000c1e1900 */
[----:B------:R-:W-:-:S05]  /*0690*/  @!P0 LOP3.LUT R8, R8, 0xfffffff8, RZ, 0xc0, !PT ;  /* 0xfffffff808088812 */ /* 0x000fca00078ec0ff */
[----:B------:R-:W-:-:S04]  /*06a0*/  @!P0 IMAD.IADD R8, R11, 0x1, -R8 ;  /* 0x000000010b088824 */ /* 0x000fc800078e0a08 */
[----:B------:R-:W-:Y:S02]  /*06b0*/  @!P0 IMAD R8, R8, 0x4, R1 ;  /* 0x0000000408088824 */ /* 0x000fe400078e0201 */
[----:B----4-:R-:W-:-:S05]  /*06c0*/  @!P1 VIADD R11, R0, 0x1 ;  /* 0x00000001000b9836 */ /* 0x010fca0000000000 */
[----:B------:R1:W-:Y:S04]  /*06d0*/  @!P1 STL [R10], R11 ;  /* 0x0000000b0a009387 */ /* 0x0003e80000100800 */
[----:B------:R-:W4:Y:S01]  /*06e0*/  @!P0 LDL R0, [R8] ;  /* 0x0000000008008983 */ /* 0x000f220000100800 */
[----:B---3--:R-:W-:-:S05]  /*06f0*/  VIADD R6, R7, 0xa ;  /* 0x0000000a07067836 */ /* 0x008fca0000000000 */
        /* <DEDUP_REMOVED lines=10> */
[----:B-1----:R-:W-:-:S05]  /*07a0*/  VIADD R10, R7, 0xb ;  /* 0x0000000b070a7836 */ /* 0x002fca0000000000 */
        /* <DEDUP_REMOVED lines=11> */
[C---:B------:R-:W-:Y:S01]  /*0860*/  ISETP.GT.U32.AND P2, PT, R9.reuse, 0x2faf07f, PT ;  /* 0x02faf07f0900780c */ /* 0x040fe20003f44070 */
[----:B------:R-:W-:Y:S01]  /*0870*/  IMAD.WIDE.U32 R8, R9, 0x4, R4 ;  /* 0x0000000409087825 */ /* 0x000fe200078e0004 */
[----:B--2---:R-:W-:-:S04]  /*0880*/  @!P0 SHF.R.S32.HI R13, RZ, 0x1f, R2 ;  /* 0x0000001fff0d8819 */ /* 0x004fc80000011402 */
[----:B------:R-:W-:-:S04]  /*0890*/  @!P0 LEA.HI R13, R13, R2, RZ, 0x3 ;  /* 0x000000020d0d8211 */ /* 0x000fc800078f18ff */
[----:B------:R-:W-:-:S03]  /*08a0*/  @!P0 LOP3.LUT R13, R13, 0xfffffff8, RZ, 0xc0, !PT ;  /* 0xfffffff80d0d8812 */ /* 0x000fc600078ec0ff */
[----:B------:R-:W2:Y:S02]  /*08b0*/  @!P2 LDG.E R10, desc[UR8][R8.64] ;  /* 0x00000008080aa981 */ /* 0x000ea4000c1e1900 */
[----:B------:R-:W-:-:S05]  /*08c0*/  @!P0 IMAD.IADD R2, R2, 0x1, -R13 ;  /* 0x0000000102028824 */ /* 0x000fca00078e0a0d */
[----:B------:R-:W-:Y:S01]  /*08d0*/  @!P0 LEA R2, R2, R1, 0x2 ;  /* 0x0000000102028211 */ /* 0x000fe200078e10ff */
        /* <DEDUP_REMOVED lines=494> */
[----:B------:R-:W-:Y:S01]  /*27c0*/  @!P1 IMAD R8, R8, 0x4, R1 ;  /* 0x0000000408089824 */ /* 0x000fe200078e0201 */
[----:B----4-:R-:W-:-:S05]  /*27d0*/  @!P2 IADD3 R9, PT, PT, R0, 0x1, RZ ;  /* 0x000000010009a810 */ /* 0x010fca0007ffe0ff */
        /* <DEDUP_REMOVED lines=114> */
[----:B-1----:R-:W-:-:S04]  /*2f00*/  IADD3 R8, PT, PT, R7, 0x43, RZ ;  /* 0x0000004307087810 */ /* 0x002fc80007ffe0ff */
        /* <DEDUP_REMOVED lines=235> */
[----:B---3--:R-:W-:-:S04]  /*3dc0*/  IADD3 R3, PT, PT, R7, 0x58, RZ ;  /* 0x0000005807037810 */ /* 0x008fc80007ffe0ff */
        /* <DEDUP_REMOVED lines=82> */
[----:B------:R-:W3:Y:S01]  /*42f0*/  @!P0 LDG.E R8, desc[UR8][R8.64+0xc] ;  /* 0x00000c0808088981 */ /* 0x000ee2000c1e1900 */
[----:B------:R-:W-:-:S05]  /*4300*/  @!P1 LOP3.LUT R11, R11, 0xfffffff8, RZ, 0xc0, !PT ;  /* 0xfffffff80b0b9812 */ /* 0x000fca00078ec0ff */
[----:B------:R-:W-:-:S04]  /*4310*/  @!P1 IMAD.IADD R6, R6, 0x1, -R11 ;  /* 0x0000000106069824 */ /* 0x000fc800078e0a0b */
[----:B------:R-:W-:Y:S02]  /*4320*/  @!P1 IMAD R6, R6, 0x4, R1 ;  /* 0x0000000406069824 */ /* 0x000fe400078e0201 */
[----:B----4-:R-:W-:-:S05]  /*4330*/  @!P2 VIADD R11, R0, 0x1 ;  /* 0x00000001000ba836 */ /* 0x010fca0000000000 */
[----:B------:R-:W-:Y:S04]  /*4340*/  @!P2 STL [R12], R11 ;  /* 0x0000000b0c00a387 */ /* 0x000fe80000100800 */
[----:B------:R-:W2:Y:S01]  /*4350*/  @!P1 LDL R0, [R6] ;  /* 0x0000000006009983 */ /* 0x000ea20000100800 */
[----:B------:R-:W-:-:S05]  /*4360*/  VIADD R13, R7, 0x60 ;  /* 0x00000060070d7836 */ /* 0x000fca0000000000 */
        /* <DEDUP_REMOVED lines=10> */
[----:B------:R-:W2:Y:S01]  /*4410*/  @!P0 LDL R0, [R8] ;  /* 0x0000000008008983 */ /* 0x000ea20000100800 */
[----:B------:R-:W-:-:S05]  /*4420*/  VIADD R9, R7, 0x61 ;  /* 0x0000006107097836 */ /* 0x000fca0000000000 */
[----:B------:R-:W-:Y:S02]  /*4430*/  ISETP.GT.U32.AND P1, PT, R9, 0x2faf07f, PT ;  /* 0x02faf07f0900780c */ /* 0x000fe40003f24070 */
        /* <DEDUP_REMOVED lines=12> */
[----:B------:R-:W-:-:S07]  /*4500*/  @!P1 LEA.HI R3, R3, R10, RZ, 0x3 ;  /* 0x0000000a03039211 */ /* 0x000fce00078f18ff */
[----:B------:R-:W3:Y:S01]  /*4510*/  @!P0 LDG.E R6, desc[UR8][R4.64+0x8] ;  /* 0x0000080804068981 */ /* 0x000ee2000c1e1900 */
[----:B------:R-:W-:-:S05]  /*4520*/  @!P1 LOP3.LUT R3, R3, 0xfffffff8, RZ, 0xc0, !PT ;  /* 0xfffffff803039812 */ /* 0x000fca00078ec0ff */
[----:B------:R-:W-:-:S04]  /*4530*/  @!P1 IMAD.IADD R10, R10, 0x1, -R3 ;  /* 0x000000010a0a9824 */ /* 0x000fc800078e0a03 */
[----:B------:R-:W-:Y:S01]  /*4540*/  @!P1 IMAD R10, R10, 0x4, R1 ;  /* 0x000000040a0a9824 */ /* 0x000fe200078e0201 */
[----:B----4-:R-:W-:-:S05]  /*4550*/  @!P2 IADD3 R3, PT, PT, R0, 0x1, RZ ;  /* 0x000000010003a810 */ /* 0x010fca0007ffe0ff */
[----:B------:R1:W-:Y:S04]  /*4560*/  @!P2 STL [R2], R3 ;  /* 0x000000030200a387 */ /* 0x0003e80000100800 */
[----:B------:R-:W4:Y:S01]  /*4570*/  @!P1 LDL R0, [R10] ;  /* 0x000000000a009983 */ /* 0x000f220000100800 */
[----:B------:R-:W-:-:S05]  /*4580*/  VIADD R7, R7, 0x63 ;  /* 0x0000006307077836 */ /* 0x000fca0000000000 */
[----:B------:R-:W-:Y:S02]  /*4590*/  ISETP.GT.U32.AND P2, PT, R7, 0x2faf07f, PT ;  /* 0x02faf07f0700780c */ /* 0x000fe40003f44070 */
[----:B---3--:R-:W-:-:S04]  /*45a0*/  @!P0 SHF.R.S32.HI R7, RZ, 0x1f, R6 ;  /* 0x0000001fff078819 */ /* 0x008fc80000011406 */
[----:B------:R-:W-:-:S07]  /*45b0*/  @!P0 LEA.HI R7, R7, R6, RZ, 0x3 ;  /* 0x0000000607078211 */ /* 0x000fce00078f18ff */
[----:B------:R-:W1:Y:S01]  /*45c0*/  @!P2 LDG.E R4, desc[UR8][R4.64+0xc] ;  /* 0x00000c080404a981 */ /* 0x000e62000c1e1900 */
[----:B------:R-:W-:-:S05]  /*45d0*/  @!P0 LOP3.LUT R7, R7, 0xfffffff8, RZ, 0xc0, !PT ;  /* 0xfffffff807078812 */ /* 0x000fca00078ec0ff */
[----:B------:R-:W-:-:S04]  /*45e0*/  @!P0 IMAD.IADD R6, R6, 0x1, -R7 ;  /* 0x0000000106068824 */ /* 0x000fc800078e0a07 */
[----:B--2---:R-:W-:Y:S02]  /*45f0*/  @!P0 IMAD R8, R6, 0x4, R1 ;  /* 0x0000000406088824 */ /* 0x004fe400078e0201 */
[----:B----4-:R-:W-:-:S05]  /*4600*/  @!P1 VIADD R7, R0, 0x1 ;  /* 0x0000000100079836 */ /* 0x010fca0000000000 */
[----:B------:R2:W-:Y:S04]  /*4610*/  @!P1 STL [R10], R7 ;  /* 0x000000070a009387 */ /* 0x0005e80000100800 */
[----:B------:R-:W3:Y:S01]  /*4620*/  @!P0 LDL R0, [R8] ;  /* 0x0000000008008983 */ /* 0x000ee20000100800 */
[----:B-1----:R-:W-:-:S04]  /*4630*/  @!P2 SHF.R.S32.HI R3, RZ, 0x1f, R4 ;  /* 0x0000001fff03a819 */ /* 0x002fc80000011404 */
[----:B------:R-:W-:-:S04]  /*4640*/  @!P2 LEA.HI R3, R3, R4, RZ, 0x3 ;  /* 0x000000040303a211 */ /* 0x000fc800078f18ff */
[----:B------:R-:W-:-:S05]  /*4650*/  @!P2 LOP3.LUT R3, R3, 0xfffffff8, RZ, 0xc0, !PT ;  /* 0xfffffff80303a812 */ /* 0x000fca00078ec0ff */
[----:B------:R-:W-:-:S04]  /*4660*/  @!P2 IMAD.IADD R2, R4, 0x1, -R3 ;  /* 0x000000010402a824 */ /* 0x000fc800078e0a03 */
[----:B------:R-:W-:Y:S02]  /*4670*/  @!P2 IMAD R2, R2, 0x4, R1 ;  /* 0x000000040202a824 */ /* 0x000fe400078e0201 */
[----:B---3--:R-:W-:-:S05]  /*4680*/  @!P0 VIADD R3, R0, 0x1 ;  /* 0x0000000100038836 */ /* 0x008fca0000000000 */
[----:B------:R-:W-:Y:S04]  /*4690*/  @!P0 STL [R8], R3 ;  /* 0x0000000308008387 */ /* 0x000fe80000100800 */
[----:B------:R-:W3:Y:S02]  /*46a0*/  @!P2 LDL R0, [R2] ;  /* 0x000000000200a983 */ /* 0x000ee40000100800 */
[----:B---3--:R-:W-:-:S05]  /*46b0*/  @!P2 VIADD R9, R0, 0x1 ;  /* 0x000000010009a836 */ /* 0x008fca0000000000 */
[----:B------:R1:W-:Y:S04]  /*46c0*/  @!P2 STL [R2], R9 ;  /* 0x000000090200a387 */ /* 0x0003e80000100800 */
[----:B------:R-:W3:Y:S04]  /*46d0*/  LDL.128 R12, [R1] ;  /* 0x00000000010c7983 */ /* 0x000ee80000100c00 */
[----:B--2---:R-:W2:Y:S01]  /*46e0*/  LDL.128 R4, [R1+0x10] ;  /* 0x0000100001047983 */ /* 0x004ea20000100c00 */
[----:B------:R-:W4:Y:S01]  /*46f0*/  S2R R0, SR_LANEID ;  /* 0x0000000000007919 */ /* 0x000f220000000000 */
[----:B-1----:R-:W1:Y:S01]  /*4700*/  LDC.64 R2, c[0x4][0x48] ;  /* 0x01001200ff027b82 */ /* 0x002e620000000a00 */
[----:B------:R-:W-:-:S02]  /*4710*/  VOTEU.ANY UR4, UPT, PT ;  /* 0x0000000000047886 */ /* 0x000fc400038e0100 */
[----:B------:R-:W-:Y:S02]  /*4720*/  UFLO.U32 UR4, UR4 ;  /* 0x00000004000472bd */ /* 0x000fe400080e0000 */
[----:B0-----:R-:W-:-:S06]  /*4730*/  UIADD3 UR5, UP0, UPT, UR6, 0x4, URZ ;  /* 0x0000000406057890 */ /* 0x001fcc000ff1e0ff */
[----:B------:R-:W-:Y:S01]  /*4740*/  IMAD.U32 R8, RZ, RZ, UR5 ;  /* 0x00000005ff087e24 */ /* 0x000fe2000f8e00ff */
[----:B----4-:R-:W-:Y:S01]  /*4750*/  ISETP.EQ.U32.AND P0, PT, R0, UR4, PT ;  /* 0x0000000400007c0c */ /* 0x010fe2000bf02070 */
[----:B------:R-:W-:-:S06]  /*4760*/  UIADD3.X UR4, UPT, UPT, URZ, UR7, URZ, UP0, !UPT ;  /* 0x00000007ff047290 */ /* 0x000fcc00087fe4ff */
[----:B------:R-:W-:Y:S01]  /*4770*/  IMAD.U32 R9, RZ, RZ, UR4 ;  /* 0x00000004ff097e24 */ /* 0x000fe2000f8e00ff */
[----:B---3--:R-:W0:Y:S08]  /*4780*/  REDUX.SUM UR10, R12 ;  /* 0x000000000c0a73c4 */ /* 0x008e30000000c000 */
[----:B------:R-:W3:Y:S08]  /*4790*/  REDUX.SUM UR11, R13 ;  /* 0x000000000d0b73c4 */ /* 0x000ef0000000c000 */
[----:B------:R-:W4:Y:S08]  /*47a0*/  REDUX.SUM UR12, R14 ;  /* 0x000000000e0c73c4 */ /* 0x000f30000000c000 */
[----:B------:R-:W-:Y:S08]  /*47b0*/  REDUX.SUM UR13, R15 ;  /* 0x000000000f0d73c4 */ /* 0x000ff0000000c000 */
[----:B--2---:R-:W2:Y:S08]  /*47c0*/  REDUX.SUM UR14, R4 ;  /* 0x00000000040e73c4 */ /* 0x004eb0000000c000 */
[----:B------:R0:W5:Y:S08]  /*47d0*/  REDUX.SUM UR15, R5 ;  /* 0x00000000050f73c4 */ /* 0x000170000000c000 */
[----:B------:R-:W5:Y:S08]  /*47e0*/  REDUX.SUM UR16, R6 ;  /* 0x00000000061073c4 */ /* 0x000f70000000c000 */
[----:B------:R2:W5:Y:S01]  /*47f0*/  REDUX.SUM UR17, R7 ;  /* 0x00000000071173c4 */ /* 0x000562000000c000 */
[----:B0-----:R-:W-:-:S02]  /*4800*/  IMAD.U32 R5, RZ, RZ, UR10 ;  /* 0x0000000aff057e24 */ /* 0x001fc4000f8e00ff */
[----:B---3--:R-:W-:Y:S02]  /*4810*/  IMAD.U32 R11, RZ, RZ, UR11 ;  /* 0x0000000bff0b7e24 */ /* 0x008fe4000f8e00ff */
[----:B----4-:R-:W-:Y:S01]  /*4820*/  IMAD.U32 R13, RZ, RZ, UR12 ;  /* 0x0000000cff0d7e24 */ /* 0x010fe2000f8e00ff */
[----:B-1----:R-:W-:Y:S01]  /*4830*/  @P0 REDG.E.ADD.STRONG.GPU desc[UR8][R2.64], R5 ;  /* 0x000000050200098e */ /* 0x002fe2000c12e108 */
[----:B--2---:R-:W-:Y:S02]  /*4840*/  IMAD.U32 R15, RZ, RZ, UR14 ;  /* 0x0000000eff0f7e24 */ /* 0x004fe4000f8e00ff */
[----:B------:R-:W-:Y:S01]  /*4850*/  IMAD.U32 R7, RZ, RZ, UR13 ;  /* 0x0000000dff077e24 */ /* 0x000fe2000f8e00ff */
[----:B------:R-:W-:Y:S01]  /*4860*/  @P0 REDG.E.ADD.STRONG.GPU desc[UR8][R8.64], R11 ;  /* 0x0000000b0800098e */ /* 0x000fe2000c12e108 */
[----:B-----5:R-:W-:-:S03]  /*4870*/  IMAD.U32 R17, RZ, RZ, UR15 ;  /* 0x0000000fff117e24 */ /* 0x020fc6000f8e00ff */
[----:B------:R-:W-:Y:S01]  /*4880*/  @P0 REDG.E.ADD.STRONG.GPU desc[UR8][R8.64+0x4], R13 ;  /* 0x0000040d0800098e */ /* 0x000fe2000c12e108 */
[----:B------:R-:W-:-:S03]  /*4890*/  IMAD.U32 R19, RZ, RZ, UR16 ;  /* 0x00000010ff137e24 */ /* 0x000fc6000f8e00ff */
[----:B------:R-:W-:Y:S04]  /*48a0*/  @P0 REDG.E.ADD.STRONG.GPU desc[UR8][R8.64+0x8], R7 ;  /* 0x000008070800098e */ /* 0x000fe8000c12e108 */
[----:B------:R-:W-:Y:S01]  /*48b0*/  @P0 REDG.E.ADD.STRONG.GPU desc[UR8][R8.64+0xc], R15 ;  /* 0x00000c0f0800098e */ /* 0x000fe2000c12e108 */
[----:B------:R-:W-:-:S03]  /*48c0*/  IMAD.U32 R21, RZ, RZ, UR17 ;  /* 0x00000011ff157e24 */ /* 0x000fc6000f8e00ff */
[----:B------:R-:W-:Y:S04]  /*48d0*/  @P0 REDG.E.ADD.STRONG.GPU desc[UR8][R8.64+0x10], R17 ;  /* 0x000010110800098e */ /* 0x000fe8000c12e108 */
[----:B------:R-:W-:Y:S04]  /*48e0*/  @P0 REDG.E.ADD.STRONG.GPU desc[UR8][R8.64+0x14], R19 ;  /* 0x000014130800098e */ /* 0x000fe8000c12e108 */
[----:B------:R-:W-:Y:S01]  /*48f0*/  @P0 REDG.E.ADD.STRONG.GPU desc[UR8][R8.64+0x18], R21 ;  /* 0x000018150800098e */ /* 0x000fe2000c12e108 */
[----:B------:R-:W-:Y:S05]  /*4900*/  EXIT ;  /* 0x000000000000794d */ /* 0x000fea0003800000 */
.L_x_0:
[----:B------:R-:W-:-:S00]  /*4910*/  BRA `(.L_x_0) ;  /* 0xfffffffc00fc7947 */ /* 0x000fc0000383ffff */
[----:B------:R-:W-:-:S00]  /*4920*/  NOP ;  /* 0x0000000000007918 */ /* 0x000fc00000000000 */
        /* <DEDUP_REMOVED lines=13> */
.L_x_20:


//--------------------- .text._Z12inicializa_hv   --------------------------
	.section	.text._Z12inicializa_hv,"ax",@progbits
	.align	128
        .global         _Z12inicializa_hv
        .type           _Z12inicializa_hv,@function
        .size           _Z12inicializa_hv,(.L_x_21 - _Z12inicializa_hv)
        .other          _Z12inicializa_hv,@"STO_CUDA_ENTRY STV_DEFAULT"
_Z12inicializa_hv:
.text._Z12inicializa_hv:
[----:B------:R-:W-:Y:S01]  /*0000*/  LDC R1, c[0x0][0x37c] ;  /* 0x0000df00ff017b82 */ /* 0x000fe20000000800 */
[----:B------:R-:W0:Y:S07]  /*0010*/  S2R R0, SR_TID.X ;  /* 0x0000000000007919 */ /* 0x000e2e0000002100 */
[----:B------:R-:W0:Y:S01]  /*0020*/  S2UR UR6, SR_CTAID.X ;  /* 0x00000000000679c3 */ /* 0x000e220000002500 */
[----:B------:R-:W1:Y:S07]  /*0030*/  LDCU.64 UR4, c[0x0][0x358] ;  /* 0x00006b00ff0477ac */ /* 0x000e6e0008000a00 */
[----:B------:R-:W0:Y:S08]  /*0040*/  LDC R5, c[0x0][0x360] ;  /* 0x0000d800ff057b82 */ /* 0x000e300000000800 */
[----:B------:R-:W2:Y:S01]  /*0050*/  LDC.64 R2, c[0x4][0x48] ;  /* 0x01001200ff027b82 */ /* 0x000ea20000000a00 */
[----:B0-----:R-:W-:-:S04]  /*0060*/  IMAD R5, R5, UR6, R0 ;  /* 0x0000000605057c24 */ /* 0x001fc8000f8e0200 */
[----:B--2---:R-:W-:-:S05]  /*0070*/  IMAD.WIDE.U32 R2, R5, 0x4, R2 ;  /* 0x0000000405027825 */ /* 0x004fca00078e0002 */
[----:B-1----:R-:W-:Y:S01]  /*0080*/  STG.E desc[UR4][R2.64], RZ ;  /* 0x000000ff02007986 */ /* 0x002fe2000c101904 */
[----:B------:R-:W-:Y:S05]  /*0090*/  EXIT ;  /* 0x000000000000794d */ /* 0x000fea0003800000 */
.L_x_1:
        /* <DEDUP_REMOVED lines=14> */
.L_x_21:


//--------------------- .text._Z12inicializa_viP17curandStateXORWOWii --------------------------
	.section	.text._Z12inicializa_viP17curandStateXORWOWii,"ax",@progbits
	.align	128
        .global         _Z12inicializa_viP17curandStateXORWOWii
        .type           _Z12inicializa_viP17curandStateXORWOWii,@function
        .size           _Z12inicializa_viP17curandStateXORWOWii,(.L_x_22 - _Z12inicializa_viP17curandStateXORWOWii)
        .other          _Z12inicializa_viP17curandStateXORWOWii,@"STO_CUDA_ENTRY STV_DEFAULT"
_Z12inicializa_viP17curandStateXORWOWii:
.text._Z12inicializa_viP17curandStateXORWOWii:
[----:B------:R-:W-:Y:S01]  /*0000*/  LDC R1, c[0x0][0x37c] ;  /* 0x0000df00ff017b82 */ /* 0x000fe20000000800 */
[----:B------:R-:W0:Y:S07]  /*0010*/  S2R R5, SR_TID.X ;  /* 0x0000000000057919 */ /* 0x000e2e0000002100 */
[----:B------:R-:W1:Y:S01]  /*0020*/  LDC R6, c[0x0][0x380] ;  /* 0x0000e000ff067b82 */ /* 0x000e620000000800 */
[----:B------:R-:W2:Y:S01]  /*0030*/  LDCU.64 UR6, c[0x0][0x358] ;  /* 0x00006b00ff0677ac */ /* 0x000ea20008000a00 */
[----:B------:R-:W-:Y:S06]  /*0040*/  BSSY.RECONVERGENT B0, `(.L_x_2) ;  /* 0x00000e6000007945 */ /* 0x000fec0003800200 */
[----:B------:R-:W0:Y:S08]  /*0050*/  S2UR UR4, SR_CTAID.X ;  /* 0x00000000000479c3 */ /* 0x000e300000002500 */
[----:B------:R-:W0:Y:S08]  /*0060*/  LDC R0, c[0x0][0x360] ;  /* 0x0000d800ff007b82 */ /* 0x000e300000000800 */
[----:B------:R-:W3:Y:S01]  /*0070*/  LDC.64 R2, c[0x0][0x388] ;  /* 0x0000e200ff027b82 */ /* 0x000ee20000000a00 */
[----:B-1----:R-:W-:-:S02]  /*0080*/  LOP3.LUT R4, R6, 0xaad26b49, RZ, 0x3c, !PT ;  /* 0xaad26b4906047812 */ /* 0x002fc400078e3cff */
[----:B------:R-:W-:Y:S01]  /*0090*/  ISETP.GT.AND P0, PT, R6, -0x1, PT ;  /* 0xffffffff0600780c */ /* 0x000fe20003f04270 */
[----:B------:R-:W-:Y:S02]  /*00a0*/  IMAD.MOV.U32 R6, RZ, RZ, -0x266e14b1 ;  /* 0xd991eb4fff067424 */ /* 0x000fe400078e00ff */
[----:B------:R-:W-:-:S04]  /*00b0*/  IMAD R4, R4, 0x4182bed5, RZ ;  /* 0x4182bed504047824 */ /* 0x000fc800078e02ff */
[C---:B------:R-:W-:Y:S01]  /*00c0*/  VIADD R7, R4.reuse, 0x75bcd15 ;  /* 0x075bcd1504077836 */ /* 0x040fe20000000000 */
[C---:B------:R-:W-:Y:S01]  /*00d0*/  LOP3.LUT R8, R4.reuse, 0x159a55e5, RZ, 0x3c, !PT ;  /* 0x159a55e504087812 */ /* 0x040fe200078e3cff */
[----:B------:R-:W-:Y:S02]  /*00e0*/  VIADD R11, R4, 0x583f19 ;  /* 0x00583f19040b7836 */ /* 0x000fe40000000000 */
[----:B0-----:R-:W-:Y:S01]  /*00f0*/  IMAD R0, R0, UR4, R5 ;  /* 0x0000000400007c24 */ /* 0x001fe2000f8e0205 */
[----:B------:R-:W-:-:S04]  /*0100*/  SEL R5, R6, 0x8bf16996, P0 ;  /* 0x8bf1699606057807 */ /* 0x000fc80000000000 */
[C---:B------:R-:W-:Y:S01]  /*0110*/  IADD3 R6, PT, PT, R5.reuse, 0x64f0c9, R4 ;  /* 0x0064f0c905067810 */ /* 0x040fe20007ffe004 */
[C---:B------:R-:W-:Y:S01]  /*0120*/  VIADD R9, R5.reuse, 0x1f123bb5 ;  /* 0x1f123bb505097836 */ /* 0x040fe20000000000 */
[----:B------:R-:W-:Y:S01]  /*0130*/  LOP3.LUT R10, R5, 0x5491333, RZ, 0x3c, !PT ;  /* 0x05491333050a7812 */ /* 0x000fe200078e3cff */
[C---:B---3--:R-:W-:Y:S01]  /*0140*/  IMAD.WIDE.U32 R2, R0.reuse, 0x30, R2 ;  /* 0x0000003000027825 */ /* 0x048fe200078e0002 */
[----:B------:R-:W-:-:S04]  /*0150*/  ISETP.NE.AND P0, PT, R0, RZ, PT ;  /* 0x000000ff0000720c */ /* 0x000fc80003f05270 */
[----:B--2---:R0:W-:Y:S04]  /*0160*/  STG.E.64 desc[UR6][R2.64], R6 ;  /* 0x0000000602007986 */ /* 0x0041e8000c101b06 */
[----:B------:R0:W-:Y:S04]  /*0170*/  STG.E.64 desc[UR6][R2.64+0x8], R8 ;  /* 0x0000080802007986 */ /* 0x0001e8000c101b06 */
[----:B------:R0:W-:Y:S01]  /*0180*/  STG.E.64 desc[UR6][R2.64+0x10], R10 ;  /* 0x0000100a02007986 */ /* 0x0001e2000c101b06 */
[----:B------:R-:W-:Y:S05]  /*0190*/  @!P0 BRA `(.L_x_3) ;  /* 0x0000000c00408947 */ /* 0x000fea0003800000 */
[----:B------:R-:W-:Y:S02]  /*01a0*/  IMAD.MOV.U32 R12, RZ, RZ, RZ ;  /* 0x000000ffff0c7224 */ /* 0x000fe400078e00ff */
[----:B------:R-:W-:Y:S02]  /*01b0*/  IMAD.MOV.U32 R13, RZ, RZ, R0 ;  /* 0x000000ffff0d7224 */ /* 0x000fe400078e0000 */
[----:B------:R-:W-:-:S07]  /*01c0*/  IMAD.MOV.U32 R14, RZ, RZ, RZ ;  /* 0x000000ffff0e7224 */ /* 0x000fce00078e00ff */
.L_x_9:
[----:B------:R-:W-:Y:S01]  /*01d0*/  LOP3.LUT R15, R13, 0x3, RZ, 0xc0, !PT ;  /* 0x000000030d0f7812 */ /* 0x000fe200078ec0ff */
[----:B------:R-:W-:Y:S03]  /*01e0*/  BSSY.RECONVERGENT B1, `(.L_x_4) ;  /* 0x00000c5000017945 */ /* 0x000fe60003800200 */
[----:B------:R-:W-:-:S04]  /*01f0*/  ISETP.NE.U32.AND P0, PT, R15, RZ, PT ;  /* 0x000000ff0f00720c */ /* 0x000fc80003f05070 */
[----:B------:R-:W-:-:S13]  /*0200*/  ISETP.NE.AND.EX P0, PT, RZ, RZ, PT, P0 ;  /* 0x000000ffff00720c */ /* 0x000fda0003f05300 */
[----:B-1----:R-:W-:Y:S05]  /*0210*/  @!P0 BRA `(.L_x_5) ;  /* 0x0000000c00048947 */ /* 0x002fea0003800000 */
[----:B0-----:R-:W0:Y:S01]  /*0220*/  LDC.64 R8, c[0x4][RZ] ;  /* 0x01000000ff087b82 */ /* 0x001e220000000a00 */
[----:B------:R-:W-:Y:S02]  /*0230*/  IMAD.MOV.U32 R16, RZ, RZ, RZ ;  /* 0x000000ffff107224 */ /* 0x000fe400078e00ff */
[----:B0-----:R-:W-:-:S07]  /*0240*/  IMAD.WIDE.U32 R8, R12, 0xc80, R8 ;  /* 0x00000c800c087825 */ /* 0x001fce00078e0008 */
.L_x_8:
[----:B-1----:R-:W-:Y:S01]  /*0250*/  IMAD.MOV.U32 R17, RZ, RZ, RZ ;  /* 0x000000ffff117224 */ /* 0x002fe200078e00ff */
[----:B------:R-:W-:Y:S01]  /*0260*/  CS2R R6, SRZ ;  /* 0x0000000000067805 */ /* 0x000fe2000001ff00 */
[----:B------:R-:W-:Y:S01]  /*0270*/  IMAD.MOV.U32 R19, RZ, RZ, RZ ;  /* 0x000000ffff137224 */ /* 0x000fe200078e00ff */
[----:B------:R-:W-:-:S07]  /*0280*/  CS2R R4, SRZ ;  /* 0x0000000000047805 */ /* 0x000fce000001ff00 */
.L_x_7:
[----:B------:R-:W-:-:S05]  /*0290*/  IMAD.WIDE.U32 R10, R19, 0x4, R2 ;  /* 0x00000004130a7825 */ /* 0x000fca00078e0002 */
[----:B------:R0:W5:Y:S01]  /*02a0*/  LDG.E R18, desc[UR6][R10.64+0x4] ;  /* 0x000004060a127981 */ /* 0x000162000c1e1900 */
[----:B------:R-:W-:Y:S02]  /*02b0*/  IMAD.SHL.U32 R20, R19, 0x20, RZ ;  /* 0x0000002013147824 */ /* 0x000fe400078e00ff */
[----:B------:R-:W-:-:S07]  /*02c0*/  IMAD.MOV.U32 R21, RZ, RZ, RZ ;  /* 0x000000ffff157224 */ /* 0x000fce00078e00ff */
.L_x_6:
[----:B-----5:R-:W-:Y:S01]  /*02d0*/  SHF.R.U32.HI R24, RZ, R21, R18 ;  /* 0x00000015ff187219 */ /* 0x020fe20000011612 */
[----:B0-----:R-:W-:-:S03]  /*02e0*/  IMAD.IADD R10, R20, 0x1, R21 ;  /* 0x00000001140a7824 */ /* 0x001fc600078e0215 */
[----:B------:R-:W-:-:S04]  /*02f0*/  LOP3.LUT R11, R24, 0x1, RZ, 0xc0, !PT ;  /* 0x00000001180b7812 */ /* 0x000fc800078ec0ff */
[----:B------:R-:W-:Y:S01]  /*0300*/  ISETP.NE.U32.AND P0, PT, R11, 0x1, PT ;  /* 0x000000010b00780c */ /* 0x000fe20003f05070 */
[----:B------:R-:W-:-:S03]  /*0310*/  IMAD R11, R10, 0x5, RZ ;  /* 0x000000050a0b7824 */ /* 0x000fc600078e02ff */
[----:B------:R-:W-:Y:S01]  /*0320*/  R2P PR, R24, 0x7e ;  /* 0x0000007e18007804 */ /* 0x000fe20000000000 */
[----:B------:R-:W-:-:S08]  /*0330*/  IMAD.WIDE.U32 R10, R11, 0x4, R8 ;  /* 0x000000040b0a7825 */ /* 0x000fd000078e0008 */
[----:B------:R-:W2:Y:S04]  /*0340*/  @!P0 LDG.E R22, desc[UR6][R10.64+0x10] ;  /* 0x000010060a168981 */ /* 0x000ea8000c1e1900 */
[----:B------:R-:W3:Y:S04]  /*0350*/  @P1 LDG.E R26, desc[UR6][R10.64+0x24] ;  /* 0x000024060a1a1981 */ /* 0x000ee8000c1e1900 */
[----:B------:R-:W4:Y:S04]  /*0360*/  @P2 LDG.E R28, desc[UR6][R10.64+0x38] ;  /* 0x000038060a1c2981 */ /* 0x000f28000c1e1900 */
[----:B------:R-:W4:Y:S04]  /*0370*/  @P3 LDG.E R23, desc[UR6][R10.64+0x4c] ;  /* 0x00004c060a173981 */ /* 0x000f28000c1e1900 */
[----:B------:R-:W4:Y:S01]  /*0380*/  @P1 LDG.E R25, desc[UR6][R10.64+0x20] ;  /* 0x000020060a191981 */ /* 0x000f22000c1e1900 */
[----:B--2---:R-:W-:-:S03]  /*0390*/  @!P0 LOP3.LUT R7, R7, R22, RZ, 0x3c, !PT ;  /* 0x0000001607078212 */ /* 0x004fc600078e3cff */
[----:B------:R-:W2:Y:S01]  /*03a0*/  @!P0 LDG.E R22, desc[UR6][R10.64] ;  /* 0x000000060a168981 */ /* 0x000ea2000c1e1900 */
[----:B---3--:R-:W-:-:S03]  /*03b0*/  @P1 LOP3.LUT R7, R7, R26, RZ, 0x3c, !PT ;  /* 0x0000001a07071212 */ /* 0x008fc600078e3cff */
[----:B------:R-:W3:Y:S01]  /*03c0*/  @P4 LDG.E R26, desc[UR6][R10.64+0x60] ;  /* 0x000060060a1a4981 */ /* 0x000ee2000c1e1900 */
[----:B----4-:R-:W-:-:S03]  /*03d0*/  @P2 LOP3.LUT R7, R7, R28, RZ, 0x3c, !PT ;  /* 0x0000001c07072212 */ /* 0x010fc600078e3cff */
[----:B------:R-:W4:Y:S01]  /*03e0*/  @P5 LDG.E R28, desc[UR6][R10.64+0x74] ;  /* 0x000074060a1c5981 */ /* 0x000f22000c1e1900 */
[----:B------:R-:W-:-:S03]  /*03f0*/  @P3 LOP3.LUT R7, R7, R23, RZ, 0x3c, !PT ;  /* 0x0000001707073212 */ /* 0x000fc600078e3cff */
[----:B------:R-:W4:Y:S01]  /*0400*/  @!P0 LDG.E R23, desc[UR6][R10.64+0x4] ;  /* 0x000004060a178981 */ /* 0x000f22000c1e1900 */
[----:B--2---:R-:W-:-:S03]  /*0410*/  @!P0 LOP3.LUT R17, R17, R22, RZ, 0x3c, !PT ;  /* 0x0000001611118212 */ /* 0x004fc600078e3cff */
[----:B------:R-:W2:Y:S01]  /*0420*/  @!P0 LDG.E R22, desc[UR6][R10.64+0x8] ;  /* 0x000008060a168981 */ /* 0x000ea2000c1e1900 */
[----:B---3--:R-:W-:-:S03]  /*0430*/  @P4 LOP3.LUT R7, R7, R26, RZ, 0x3c, !PT ;  /* 0x0000001a07074212 */ /* 0x008fc600078e3cff */
[----:B------:R-:W3:Y:S01]  /*0440*/  @P1 LDG.E R26, desc[UR6][R10.64+0x14] ;  /* 0x000014060a1a1981 */ /* 0x000ee2000c1e1900 */
[----:B----4-:R-:W-:-:S03]  /*0450*/  @!P0 LOP3.LUT R4, R4, R23, RZ, 0x3c, !PT ;  /* 0x0000001704048212 */ /* 0x010fc600078e3cff */
[----:B------:R-:W4:Y:S01]  /*0460*/  @!P0 LDG.E R23, desc[UR6][R10.64+0xc] ;  /* 0x00000c060a178981 */ /* 0x000f22000c1e1900 */
[----:B--2---:R-:W-:-:S03]  /*0470*/  @!P0 LOP3.LUT R5, R5, R22, RZ, 0x3c, !PT ;  /* 0x0000001605058212 */ /* 0x004fc600078e3cff */
[----:B------:R-:W2:Y:S01]  /*0480*/  @P1 LDG.E R22, desc[UR6][R10.64+0x1c] ;  /* 0x00001c060a161981 */ /* 0x000ea2000c1e1900 */
[----:B---3--:R-:W-:-:S03]  /*0490*/  @P1 LOP3.LUT R17, R17, R26, RZ, 0x3c, !PT ;  /* 0x0000001a11111212 */ /* 0x008fc600078e3cff */
[----:B------:R-:W3:Y:S01]  /*04a0*/  @P2 LDG.E R26, desc[UR6][R10.64+0x28] ;  /* 0x000028060a1a2981 */ /* 0x000ee2000c1e1900 */
[----:B----4-:R-:W-:-:S03]  /*04b0*/  @!P0 LOP3.LUT R6, R6, R23, RZ, 0x3c, !PT ;  /* 0x0000001706068212 */ /* 0x010fc600078e3cff */
[----:B------:R-:W4:Y:S01]  /*04c0*/  @P1 LDG.E R23, desc[UR6][R10.64+0x18] ;  /* 0x000018060a171981 */ /* 0x000f22000c1e1900 */
[----:B------:R-:W-:-:S03]  /*04d0*/  @P1 LOP3.LUT R6, R6, R25, RZ, 0x3c, !PT ;  /* 0x0000001906061212 */ /* 0x000fc600078e3cff */
[----:B------:R-:W4:Y:S01]  /*04e0*/  @P2 LDG.E R25, desc[UR6][R10.64+0x34] ;  /* 0x000034060a192981 */ /* 0x000f22000c1e1900 */
[----:B--2---:R-:W-:-:S03]  /*04f0*/  @P1 LOP3.LUT R5, R5, R22, RZ, 0x3c, !PT ;  /* 0x0000001605051212 */ /* 0x004fc600078e3cff */
[----:B------:R-:W2:Y:S01]  /*0500*/  @P2 LDG.E R22, desc[UR6][R10.64+0x30] ;  /* 0x000030060a162981 */ /* 0x000ea2000c1e1900 */
[----:B---3--:R-:W-:-:S03]  /*0510*/  @P2 LOP3.LUT R17, R17, R26, RZ, 0x3c, !PT ;  /* 0x0000001a11112212 */ /* 0x008fc600078e3cff */
[----:B------:R-:W3:Y:S01]  /*0520*/  @P3 LDG.E R26, desc[UR6][R10.64+0x3c] ;  /* 0x00003c060a1a3981 */ /* 0x000ee2000c1e1900 */
[----:B----4-:R-:W-:-:S03]  /*0530*/  @P1 LOP3.LUT R4, R4, R23, RZ, 0x3c, !PT ;  /* 0x0000001704041212 */ /* 0x010fc600078e3cff */
        /* <DEDUP_REMOVED lines=25> */
[----:B------:R-:W-:Y:S02]  /*06d0*/  LOP3.LUT P0, RZ, R24, 0x80, RZ, 0xc0, !PT ;  /* 0x0000008018ff7812 */ /* 0x000fe4000780c0ff */
[----:B------:R-:W-:Y:S02]  /*06e0*/  @P5 LOP3.LUT R6, R6, R25, RZ, 0x3c, !PT ;  /* 0x0000001906065212 */ /* 0x000fe400078e3cff */
[----:B------:R-:W4:Y:S01]  /*06f0*/  @P6 LDG.E R25, desc[UR6][R10.64+0x84] ;  /* 0x000084060a196981 */ /* 0x000f22000c1e1900 */
[----:B--2---:R-:W-:-:S03]  /*0700*/  @P5 LOP3.LUT R5, R5, R22, RZ, 0x3c, !PT ;  /* 0x0000001605055212 */ /* 0x004fc600078e3cff */
[----:B------:R-:W2:Y:S01]  /*0710*/  @P6 LDG.E R22, desc[UR6][R10.64+0x80] ;  /* 0x000080060a166981 */ /* 0x000ea2000c1e1900 */
[----:B---3--:R-:W-:-:S04]  /*0720*/  @P6 LOP3.LUT R17, R17, R26, RZ, 0x3c, !PT ;  /* 0x0000001a11116212 */ /* 0x008fc800078e3cff */
[----:B------:R-:W3:Y:S01]  /*0730*/  @P0 LDG.E R26, desc[UR6][R10.64+0x8c] ;  /* 0x00008c060a1a0981 */ /* 0x000ee2000c1e1900 */
[----:B----4-:R-:W-:-:S03]  /*0740*/  @P5 LOP3.LUT R4, R4, R23, RZ, 0x3c, !PT ;  /* 0x0000001704045212 */ /* 0x010fc600078e3cff */
[----:B------:R-:W4:Y:S01]  /*0750*/  @P6 LDG.E R23, desc[UR6][R10.64+0x7c] ;  /* 0x00007c060a176981 */ /* 0x000f22000c1e1900 */
[----:B------:R-:W-:-:S03]  /*0760*/  @P5 LOP3.LUT R7, R7, R28, RZ, 0x3c, !PT ;  /* 0x0000001c07075212 */ /* 0x000fc600078e3cff */
        /* <DEDUP_REMOVED lines=9> */
[----:B------:R-:W-:Y:S02]  /*0800*/  @P6 LOP3.LUT R7, R7, R28, RZ, 0x3c, !PT ;  /* 0x0000001c07076212 */ /* 0x000fe400078e3cff */
[----:B------:R-:W-:Y:S02]  /*0810*/  @P0 LOP3.LUT R6, R6, R25, RZ, 0x3c, !PT ;  /* 0x0000001906060212 */ /* 0x000fe400078e3cff */
[----:B--2---:R-:W-:Y:S02]  /*0820*/  @P0 LOP3.LUT R5, R5, R22, RZ, 0x3c, !PT ;  /* 0x0000001605050212 */ /* 0x004fe400078e3cff */
[----:B---3--:R-:W-:Y:S02]  /*0830*/  @P0 LOP3.LUT R7, R7, R26, RZ, 0x3c, !PT ;  /* 0x0000001a07070212 */ /* 0x008fe400078e3cff */
[----:B----4-:R-:W-:Y:S02]  /*0840*/  @P0 LOP3.LUT R4, R4, R23, RZ, 0x3c, !PT ;  /* 0x0000001704040212 */ /* 0x010fe400078e3cff */
[----:B------:R-:W-:-:S13]  /*0850*/  R2P PR, R24.B1, 0x7f ;  /* 0x0000007f18007804 */ /* 0x000fda0000001000 */
[----:B------:R-:W2:Y:S04]  /*0860*/  @P0 LDG.E R22, desc[UR6][R10.64+0xa0] ;  /* 0x0000a0060a160981 */ /* 0x000ea8000c1e1900 */
[----:B------:R-:W3:Y:S04]  /*0870*/  @P1 LDG.E R28, desc[UR6][R10.64+0xb4] ;  /* 0x0000b4060a1c1981 */ /* 0x000ee8000c1e1900 */
[----:B------:R-:W4:Y:S04]  /*0880*/  @P0 LDG.E R23, desc[UR6][R10.64+0xa4] ;  /* 0x0000a4060a170981 */ /* 0x000f28000c1e1900 */
[----:B------:R-:W4:Y:S04]  /*0890*/  @P0 LDG.E R26, desc[UR6][R10.64+0xa8] ;  /* 0x0000a8060a1a0981 */ /* 0x000f28000c1e1900 */
        /* <DEDUP_REMOVED lines=8> */
[----:B------:R-:W2:Y:S01]  /*0920*/  @P2 LDG.E R26, desc[UR6][R10.64+0xc8] ;  /* 0x0000c8060a1a2981 */ /* 0x000ea2000c1e1900 */
[----:B------:R-:W-:-:S03]  /*0930*/  @P0 LOP3.LUT R6, R6, R25, RZ, 0x3c, !PT ;  /* 0x0000001906060212 */ /* 0x000fc600078e3cff */
[----:B------:R-:W2:Y:S01]  /*0940*/  @P2 LDG.E R25, desc[UR6][R10.64+0xcc] ;  /* 0x0000cc060a192981 */ /* 0x000ea2000c1e1900 */
[----:B---3--:R-:W-:Y:S02]  /*0950*/  @P0 LOP3.LUT R7, R7, R28, RZ, 0x3c, !PT ;  /* 0x0000001c07070212 */ /* 0x008fe400078e3cff */
[----:B------:R-:W-:Y:S02]  /*0960*/  LOP3.LUT P0, RZ, R24, 0x8000, RZ, 0xc0, !PT ;  /* 0x0000800018ff7812 */ /* 0x000fe4000780c0ff */
[----:B----4-:R-:W-:Y:S01]  /*0970*/  @P1 LOP3.LUT R4, R4, R23, RZ, 0x3c, !PT ;  /* 0x0000001704041212 */ /* 0x010fe200078e3cff */
[----:B------:R-:W3:Y:S01]  /*0980*/  @P1 LDG.E R24, desc[UR6][R10.64+0xc4] ;  /* 0x0000c4060a181981 */ /* 0x000ee2000c1e1900 */
[----:B--2---:R-:W-:-:S03]  /*0990*/  @P1 LOP3.LUT R5, R5, R22, RZ, 0x3c, !PT ;  /* 0x0000001605051212 */ /* 0x004fc600078e3cff */
[----:B------:R-:W2:Y:S01]  /*09a0*/  @P1 LDG.E R23, desc[UR6][R10.64+0xc0] ;  /* 0x0000c0060a171981 */ /* 0x000ea2000c1e1900 */
[----:B------:R-:W-:-:S03]  /*09b0*/  @P2 LOP3.LUT R17, R17, R26, RZ, 0x3c, !PT ;  /* 0x0000001a11112212 */ /* 0x000fc600078e3cff */
[----:B------:R-:W4:Y:S04]  /*09c0*/  @P3 LDG.E R26, desc[UR6][R10.64+0xdc] ;  /* 0x0000dc060a1a3981 */ /* 0x000f28000c1e1900 */
[----:B------:R-:W4:Y:S01]  /*09d0*/  @P2 LDG.E R22, desc[UR6][R10.64+0xd0] ;  /* 0x0000d0060a162981 */ /* 0x000f22000c1e1900 */
[----:B------:R-:W-:-:S03]  /*09e0*/  @P2 LOP3.LUT R4, R4, R25, RZ, 0x3c, !PT ;  /* 0x0000001904042212 */ /* 0x000fc600078e3cff */
[----:B------:R-:W4:Y:S04]  /*09f0*/  @P3 LDG.E R25, desc[UR6][R10.64+0xe0] ;  /* 0x0000e0060a193981 */ /* 0x000f28000c1e1900 */
[----:B------:R-:W4:Y:S01]  /*0a00*/  @P0 LDG.E R27, desc[UR6][R10.64+0x138] ;  /* 0x000138060a1b0981 */ /* 0x000f22000c1e1900 */
[----:B---3--:R-:W-:-:S03]  /*0a10*/  @P1 LOP3.LUT R7, R7, R24, RZ, 0x3c, !PT ;  /* 0x0000001807071212 */ /* 0x008fc600078e3cff */
[----:B------:R-:W3:Y:S01]  /*0a20*/  @P2 LDG.E R24, desc[UR6][R10.64+0xd8] ;  /* 0x0000d8060a182981 */ /* 0x000ee2000c1e1900 */
[----:B--2---:R-:W-:-:S03]  /*0a30*/  @P1 LOP3.LUT R6, R6, R23, RZ, 0x3c, !PT ;  /* 0x0000001706061212 */ /* 0x004fc600078e3cff */
[----:B------:R-:W2:Y:S01]  /*0a40*/  @P2 LDG.E R23, desc[UR6][R10.64+0xd4] ;  /* 0x0000d4060a172981 */ /* 0x000ea2000c1e1900 */
[----:B----4-:R-:W-:-:S03]  /*0a50*/  @P3 LOP3.LUT R17, R17, R26, RZ, 0x3c, !PT ;  /* 0x0000001a11113212 */ /* 0x010fc600078e3cff */
[----:B------:R-:W4:Y:S01]  /*0a60*/  @P4 LDG.E R26, desc[UR6][R10.64+0xf0] ;  /* 0x0000f0060a1a4981 */ /* 0x000f22000c1e1900 */
[----:B------:R-:W-:-:S03]  /*0a70*/  @P2 LOP3.LUT R5, R5, R22, RZ, 0x3c, !PT ;  /* 0x0000001605052212 */ /* 0x000fc600078e3cff */
[----:B------:R-:W4:Y:S01]  /*0a80*/  @P3 LDG.E R22, desc[UR6][R10.64+0xe4] ;  /* 0x0000e4060a163981 */ /* 0x000f22000c1e1900 */
[----:B------:R-:W-:-:S03]  /*0a90*/  @P3 LOP3.LUT R4, R4, R25, RZ, 0x3c, !PT ;  /* 0x0000001904043212 */ /* 0x000fc600078e3cff */
        /* <DEDUP_REMOVED lines=39> */
[----:B------:R-:W-:-:S05]  /*0d10*/  VIADD R21, R21, 0x10 ;  /* 0x0000001015157836 */ /* 0x000fca0000000000 */
[----:B------:R-:W-:Y:S02]  /*0d20*/  ISETP.NE.AND P1, PT, R21, 0x20, PT ;  /* 0x000000201500780c */ /* 0x000fe40003f25270 */
[----:B------:R-:W-:Y:S02]  /*0d30*/  @P0 LOP3.LUT R4, R4, R25, RZ, 0x3c, !PT ;  /* 0x0000001904040212 */ /* 0x000fe400078e3cff */
[----:B---3--:R-:W-:Y:S02]  /*0d40*/  @P6 LOP3.LUT R7, R7, R24, RZ, 0x3c, !PT ;  /* 0x0000001807076212 */ /* 0x008fe400078e3cff */
[----:B--2---:R-:W-:Y:S02]  /*0d50*/  @P6 LOP3.LUT R6, R6, R23, RZ, 0x3c, !PT ;  /* 0x0000001706066212 */ /* 0x004fe400078e3cff */
[----:B----4-:R-:W-:Y:S02]  /*0d60*/  @P0 LOP3.LUT R7, R7, R26, RZ, 0x3c, !PT ;  /* 0x0000001a07070212 */ /* 0x010fe400078e3cff */
[----:B------:R-:W-:-:S02]  /*0d70*/  @P0 LOP3.LUT R6, R6, R27, RZ, 0x3c, !PT ;  /* 0x0000001b06060212 */ /* 0x000fc400078e3cff */
[----:B------:R-:W-:Y:S01]  /*0d80*/  @P0 LOP3.LUT R5, R5, R22, RZ, 0x3c, !PT ;  /* 0x0000001605050212 */ /* 0x000fe200078e3cff */
[----:B------:R-:W-:Y:S06]  /*0d90*/  @P1 BRA `(.L_x_6) ;  /* 0xfffffff4004c1947 */ /* 0x000fec000383ffff */
[----:B------:R-:W-:-:S05]  /*0da0*/  VIADD R19, R19, 0x1 ;  /* 0x0000000113137836 */ /* 0x000fca0000000000 */
[----:B------:R-:W-:-:S13]  /*0db0*/  ISETP.NE.AND P0, PT, R19, 0x5, PT ;  /* 0x000000051300780c */ /* 0x000fda0003f05270 */
[----:B------:R-:W-:Y:S05]  /*0dc0*/  @P0 BRA `(.L_x_7) ;  /* 0xfffffff400300947 */ /* 0x000fea000383ffff */
[----:B------:R1:W-:Y:S01]  /*0dd0*/  STG.E.64 desc[UR6][R2.64+0x8], R4 ;  /* 0x0000080402007986 */ /* 0x0003e2000c101b06 */
[----:B------:R-:W-:-:S03]  /*0de0*/  VIADD R16, R16, 0x1 ;  /* 0x0000000110107836 */ /* 0x000fc60000000000 */
[----:B------:R1:W-:Y:S02]  /*0df0*/  STG.E.64 desc[UR6][R2.64+0x10], R6 ;  /* 0x0000100602007986 */ /* 0x0003e4000c101b06 */
[----:B------:R-:W-:Y:S02]  /*0e00*/  ISETP.GE.U32.AND P0, PT, R16, R15, PT ;  /* 0x0000000f1000720c */ /* 0x000fe40003f06070 */
[----:B------:R1:W-:Y:S11]  /*0e10*/  STG.E desc[UR6][R2.64+0x4], R17 ;  /* 0x0000041102007986 */ /* 0x0003f6000c101906 */
[----:B------:R-:W-:Y:S05]  /*0e20*/  @!P0 BRA `(.L_x_8) ;  /* 0xfffffff400088947 */ /* 0x000fea000383ffff */
.L_x_5:
[----:B------:R-:W-:Y:S05]  /*0e30*/  BSYNC.RECONVERGENT B1 ;  /* 0x0000000000017941 */ /* 0x000fea0003800200 */
.L_x_4:
[C---:B------:R-:W-:Y:S01]  /*0e40*/  ISETP.GT.U32.AND P0, PT, R13.reuse, 0x3, PT ;  /* 0x000000030d00780c */ /* 0x040fe20003f04070 */
[----:B------:R-:W-:Y:S01]  /*0e50*/  VIADD R12, R12, 0x1 ;  /* 0x000000010c0c7836 */ /* 0x000fe20000000000 */
[--C-:B------:R-:W-:Y:S02]  /*0e60*/  SHF.R.U64 R13, R13, 0x2, R14.reuse ;  /* 0x000000020d0d7819 */ /* 0x100fe4000000120e */
[----:B------:R-:W-:Y:S02]  /*0e70*/  ISETP.GT.U32.AND.EX P0, PT, R14, RZ, PT, P0 ;  /* 0x000000ff0e00720c */ /* 0x000fe40003f04100 */
[----:B------:R-:W-:-:S11]  /*0e80*/  SHF.R.U32.HI R14, RZ, 0x2, R14 ;  /* 0x00000002ff0e7819 */ /* 0x000fd6000001160e */
[----:B------:R-:W-:Y:S05]  /*0e90*/  @P0 BRA `(.L_x_9) ;  /* 0xfffffff000cc0947 */ /* 0x000fea000383ffff */
.L_x_3:
[----:B------:R-:W-:Y:S05]  /*0ea0*/  BSYNC.RECONVERGENT B0 ;  /* 0x0000000000007941 */ /* 0x000fea0003800200 */
.L_x_2:
[----:B------:R2:W-:Y:S01]  /*0eb0*/  STG.E.64 desc[UR6][R2.64+0x18], RZ ;  /* 0x000018ff02007986 */ /* 0x0005e2000c101b06 */
[----:B-1----:R-:W1:Y:S01]  /*0ec0*/  LDC.64 R4, c[0x4][0x40] ;  /* 0x01001000ff047b82 */ /* 0x002e620000000a00 */
[----:B0-----:R-:W-:Y:S01]  /*0ed0*/  IMAD.MOV.U32 R7, RZ, RZ, 0x64 ;  /* 0x00000064ff077424 */ /* 0x001fe200078e00ff */
[----:B------:R-:W-:Y:S01]  /*0ee0*/  UMOV UR4, 0x3 ;  /* 0x0000000300047882 */ /* 0x000fe20000000000 */
[----:B------:R2:W-:Y:S02]  /*0ef0*/  STG.E desc[UR6][R2.64+0x20], RZ ;  /* 0x000020ff02007986 */ /* 0x0005e4000c101906 */
[----:B------:R-:W-:Y:S02]  /*0f00*/  IMAD R7, R0, R7, 0x1 ;  /* 0x0000000100077424 */ /* 0x000fe400078e0207 */
[----:B------:R2:W-:Y:S05]  /*0f10*/  STG.E.64 desc[UR6][R2.64+0x28], RZ ;  /* 0x000028ff02007986 */ /* 0x0005ea000c101b06 */
.L_x_18:
[----:B---3--:R-:W-:Y:S01]  /*0f20*/  VIADD R17, R7, 0xffffffff ;  /* 0xffffffff07117836 */ /* 0x008fe20000000000 */
[----:B------:R-:W-:Y:S01]  /*0f30*/  UIADD3 UR4, UPT, UPT, UR4, 0x4, URZ ;  /* 0x0000000404047890 */ /* 0x000fe2000fffe0ff */
[----:B------:R-:W-:Y:S03]  /*0f40*/  BSSY.RECONVERGENT B0, `(.L_x_10) ;  /* 0x0000024000007945 */ /* 0x000fe60003800200 */
[C---:B------:R-:W-:Y:S01]  /*0f50*/  ISETP.GT.U32.AND P0, PT, R17.reuse, 0x2faf07f, PT ;  /* 0x02faf07f1100780c */ /* 0x040fe20003f04070 */
[----:B------:R-:W-:Y:S01]  /*0f60*/  UISETP.NE.AND UP0, UPT, UR4, 0x67, UPT ;  /* 0x000000670400788c */ /* 0x000fe2000bf05270 */
[C---:B------:R-:W-:Y:S02]  /*0f70*/  ISETP.GT.U32.AND P1, PT, R17.reuse, 0x2faf07e, PT ;  /* 0x02faf07e1100780c */ /* 0x040fe40003f24070 */
[C---:B------:R-:W-:Y:S02]  /*0f80*/  ISETP.GT.U32.AND P2, PT, R17.reuse, 0x2faf07d, PT ;  /* 0x02faf07d1100780c */ /* 0x040fe40003f44070 */
[----:B------:R-:W-:-:S07]  /*0f90*/  ISETP.GT.U32.AND P3, PT, R17, 0x2faf07c, PT ;  /* 0x02faf07c1100780c */ /* 0x000fce0003f64070 */
[----:B0---4-:R-:W-:Y:S06]  /*0fa0*/  @P0 BRA `(.L_x_11) ;  /* 0x0000000000740947 */ /* 0x011fec0003800000 */
[----:B------:R-:W3:Y:S04]  /*0fb0*/  LDG.E.64 R12, desc[UR6][R2.64] ;  /* 0x00000006020c7981 */ /* 0x000ee8000c1e1b00 */
[----:B------:R-:W4:Y:S04]  /*0fc0*/  LDG.E.64 R8, desc[UR6][R2.64+0x10] ;  /* 0x0000100602087981 */ /* 0x000f28000c1e1b00 */
[----:B------:R-:W5:Y:S01]  /*0fd0*/  LDG.E.64 R10, desc[UR6][R2.64+0x8] ;  /* 0x00000806020a7981 */ /* 0x000f62000c1e1b00 */
[----:B---3--:R-:W-:Y:S01]  /*0fe0*/  SHF.R.U32.HI R0, RZ, 0x2, R13 ;  /* 0x00000002ff007819 */ /* 0x008fe2000001160d */
[----:B------:R-:W-:-:S03]  /*0ff0*/  VIADD R12, R12, 0x587c5 ;  /* 0x000587c50c0c7836 */ /* 0x000fc60000000000 */
[----:B------:R-:W-:Y:S01]  /*1000*/  LOP3.LUT R0, R0, R13, RZ, 0x3c, !PT ;  /* 0x0000000d00007212 */ /* 0x000fe200078e3cff */
[----:B----4-:R-:W-:Y:S02]  /*1010*/  IMAD.SHL.U32 R13, R9, 0x10, RZ ;  /* 0x00000010090d7824 */ /* 0x010fe400078e00ff */
[----:B------:R-:W-:Y:S02]  /*1020*/  IMAD.MOV.U32 R21, RZ, RZ, R8 ;  /* 0x000000ffff157224 */ /* 0x000fe400078e0008 */
[C---:B------:R-:W-:Y:S02]  /*1030*/  IMAD.SHL.U32 R6, R0.reuse, 0x2, RZ ;  /* 0x0000000200067824 */ /* 0x040fe400078e00ff */
[----:B------:R-:W-:Y:S02]  /*1040*/  IMAD.MOV.U32 R14, RZ, RZ, R9 ;  /* 0x000000ffff0e7224 */ /* 0x000fe400078e0009 */
[----:B-----5:R-:W-:Y:S01]  /*1050*/  IMAD.MOV.U32 R20, RZ, RZ, R11 ;  /* 0x000000ffff147224 */ /* 0x020fe200078e000b */
[----:B------:R-:W-:Y:S01]  /*1060*/  LOP3.LUT R6, R0, R6, R13, 0x96, !PT ;  /* 0x0000000600067212 */ /* 0x000fe200078e960d */
[----:B------:R-:W-:-:S03]  /*1070*/  IMAD.MOV.U32 R13, RZ, RZ, 0x2f800000 ;  /* 0x2f800000ff0d7424 */ /* 0x000fc600078e00ff */
[----:B------:R-:W-:Y:S01]  /*1080*/  LOP3.LUT R15, R6, R9, RZ, 0x3c, !PT ;  /* 0x00000009060f7212 */ /* 0x000fe200078e3cff */
[----:B-1----:R-:W-:Y:S01]  /*1090*/  IMAD.WIDE.U32 R8, R17, 0x4, R4 ;  /* 0x0000000411087825 */ /* 0x002fe200078e0004 */
[----:B------:R0:W-:Y:S03]  /*10a0*/  STG.E.64 desc[UR6][R2.64+0x8], R20 ;  /* 0x0000081402007986 */ /* 0x0001e6000c101b06 */
[----:B------:R-:W-:Y:S01]  /*10b0*/  IMAD.IADD R0, R15, 0x1, R12 ;  /* 0x000000010f007824 */ /* 0x000fe200078e020c */
[----:B------:R0:W-:Y:S04]  /*10c0*/  STG.E.64 desc[UR6][R2.64+0x10], R14 ;  /* 0x0000100e02007986 */ /* 0x0001e8000c101b06 */
[----:B------:R-:W-:-:S05]  /*10d0*/  I2FP.F32.U32 R0, R0 ;  /* 0x0000000000007245 */ /* 0x000fca0000201000 */
[----:B------:R-:W-:-:S04]  /*10e0*/  FFMA R0, R0, R13, 1.1641532182693481445e-10 ;  /* 0x2f00000000007423 */ /* 0x000fc8000000000d */
[----:B------:R-:W-:-:S06]  /*10f0*/  FMUL R0, R0, 1000 ;  /* 0x447a000000007820 */ /* 0x000fcc0000400000 */
[----:B------:R-:W1:Y:S02]  /*1100*/  F2I.TRUNC.NTZ R0, R0 ;  /* 0x0000000000007305 */ /* 0x000e64000020f100 */
[----:B-1----:R-:W-:-:S04]  /*1110*/  SHF.R.S32.HI R13, RZ, 0x1f, R0 ;  /* 0x0000001fff0d7819 */ /* 0x002fc80000011400 */
[----:B------:R-:W-:-:S04]  /*1120*/  LEA.HI R13, R13, R0, RZ, 0x3 ;  /* 0x000000000d0d7211 */ /* 0x000fc800078f18ff */
[----:B------:R-:W-:-:S05]  /*1130*/  LOP3.LUT R13, R13, 0xfffffff8, RZ, 0xc0, !PT ;  /* 0xfffffff80d0d7812 */ /* 0x000fca00078ec0ff */
[----:B------:R-:W-:Y:S02]  /*1140*/  IMAD.IADD R19, R0, 0x1, -R13 ;  /* 0x0000000100137824 */ /* 0x000fe400078e0a0d */
[----:B------:R-:W-:-:S05]  /*1150*/  IMAD.MOV.U32 R13, RZ, RZ, R10 ;  /* 0x000000ffff0d7224 */ /* 0x000fca00078e000a */
[----:B------:R0:W-:Y:S04]  /*1160*/  STG.E.64 desc[UR6][R2.64], R12 ;  /* 0x0000000c02007986 */ /* 0x0001e8000c101b06 */
[----:B------:R0:W-:Y:S02]  /*1170*/  STG.E desc[UR6][R8.64], R19 ;  /* 0x0000001308007986 */ /* 0x0001e4000c101906 */
.L_x_11:
[----:B------:R-:W-:Y:S05]  /*1180*/  BSYNC.RECONVERGENT B0 ;  /* 0x0000000000007941 */ /* 0x000fea0003800200 */
.L_x_10:
[----:B------:R-:W-:Y:S04]  /*1190*/  BSSY.RECONVERGENT B0, `(.L_x_12) ;  /* 0x000001f000007945 */ /* 0x000fe80003800200 */
[----:B------:R-:W-:Y:S05]  /*11a0*/  @P1 BRA `(.L_x_13) ;  /* 0x0000000000741947 */ /* 0x000fea0003800000 */
[----:B0-----:R-:W3:Y:S04]  /*11b0*/  LDG.E.64 R12, desc[UR6][R2.64] ;  /* 0x00000006020c7981 */ /* 0x001ee8000c1e1b00 */
        /* <DEDUP_REMOVED lines=13> */
[----:B------:R3:W-:Y:S04]  /*1290*/  STG.E.64 desc[UR6][R2.64+0x8], R18 ;  /* 0x0000081202007986 */ /* 0x0007e8000c101b06 */
[----:B------:R-:W-:Y:S01]  /*12a0*/  IMAD.IADD R0, R15, 0x1, R12 ;  /* 0x000000010f007824 */ /* 0x000fe200078e020c */
[----:B------:R3:W-:Y:S04]  /*12b0*/  STG.E.64 desc[UR6][R2.64+0x10], R14 ;  /* 0x0000100e02007986 */ /* 0x0007e8000c101b06 */
[----:B------:R-:W-:-:S05]  /*12c0*/  I2FP.F32.U32 R0, R0 ;  /* 0x0000000000007245 */ /* 0x000fca0000201000 */
[----:B------:R-:W-:-:S04]  /*12d0*/  FFMA R0, R0, R13, 1.1641532182693481445e-10 ;  /* 0x2f00000000007423 */ /* 0x000fc8000000000d */
[----:B------:R-:W-:-:S06]  /*12e0*/  FMUL R0, R0, 1000 ;  /* 0x447a000000007820 */ /* 0x000fcc0000400000 */
[----:B------:R-:W0:Y:S02]  /*12f0*/  F2I.TRUNC.NTZ R0, R0 ;  /* 0x0000000000007305 */ /* 0x000e24000020f100 */
[----:B0-----:R-:W-:-:S04]  /*1300*/  SHF.R.S32.HI R13, RZ, 0x1f, R0 ;  /* 0x0000001fff0d7819 */ /* 0x001fc80000011400 */
[----:B------:R-:W-:-:S04]  /*1310*/  LEA.HI R13, R13, R0, RZ, 0x3 ;  /* 0x000000000d0d7211 */ /* 0x000fc800078f18ff */
[----:B------:R-:W-:-:S05]  /*1320*/  LOP3.LUT R13, R13, 0xfffffff8, RZ, 0xc0, !PT ;  /* 0xfffffff80d0d7812 */ /* 0x000fca00078ec0ff */
[----:B------:R-:W-:Y:S02]  /*1330*/  IMAD.IADD R17, R0, 0x1, -R13 ;  /* 0x0000000100117824 */ /* 0x000fe400078e0a0d */
[----:B------:R-:W-:Y:S02]  /*1340*/  IMAD.MOV.U32 R13, RZ, RZ, R8 ;  /* 0x000000ffff0d7224 */ /* 0x000fe400078e0008 */
[----:B-1----:R-:W-:-:S03]  /*1350*/  IMAD.WIDE.U32 R8, R7, 0x4, R4 ;  /* 0x0000000407087825 */ /* 0x002fc600078e0004 */
[----:B------:R3:W-:Y:S04]  /*1360*/  STG.E.64 desc[UR6][R2.64], R12 ;  /* 0x0000000c02007986 */ /* 0x0007e8000c101b06 */
[----:B------:R3:W-:Y:S02]  /*1370*/  STG.E desc[UR6][R8.64], R17 ;  /* 0x0000001108007986 */ /* 0x0007e4000c101906 */
.L_x_13:
[----:B------:R-:W-:Y:S05]  /*1380*/  BSYNC.RECONVERGENT B0 ;  /* 0x0000000000007941 */ /* 0x000fea0003800200 */
.L_x_12:
[----:B------:R-:W-:Y:S04]  /*1390*/  BSSY.RECONVERGENT B0, `(.L_x_14) ;  /* 0x0000020000007945 */ /* 0x000fe80003800200 */
[----:B------:R-:W-:Y:S05]  /*13a0*/  @P2 BRA `(.L_x_15) ;  /* 0x0000000000782947 */ /* 0x000fea0003800000 */
[----:B0--3--:R-:W3:Y:S04]  /*13b0*/  LDG.E.64 R12, desc[UR6][R2.64] ;  /* 0x00000006020c7981 */ /* 0x009ee8000c1e1b00 */
[----:B------:R-:W4:Y:S04]  /*13c0*/  LDG.E.64 R10, desc[UR6][R2.64+0x10] ;  /* 0x00001006020a7981 */ /* 0x000f28000c1e1b00 */
[----:B------:R-:W5:Y:S01]  /*13d0*/  LDG.E.64 R8, desc[UR6][R2.64+0x8] ;  /* 0x0000080602087981 */ /* 0x000f62000c1e1b00 */
[----:B------:R-:W-:Y:S01]  /*13e0*/  VIADD R17, R7, 0x1 ;  /* 0x0000000107117836 */ /* 0x000fe20000000000 */
        /* <DEDUP_REMOVED lines=26> */
.L_x_15:
[----:B------:R-:W-:Y:S05]  /*1590*/  BSYNC.RECONVERGENT B0 ;  /* 0x0000000000007941 */ /* 0x000fea0003800200 */
.L_x_14:
[----:B------:R-:W-:Y:S04]  /*15a0*/  BSSY.RECONVERGENT B0, `(.L_x_16) ;  /* 0x0000020000007945 */ /* 0x000fe80003800200 */
[----:B------:R-:W-:Y:S05]  /*15b0*/  @P3 BRA `(.L_x_17) ;  /* 0x0000000000783947 */ /* 0x000fea0003800000 */
[----:B0--34-:R-:W3:Y:S04]  /*15c0*/  LDG.E.64 R12, desc[UR6][R2.64] ;  /* 0x00000006020c7981 */ /* 0x019ee8000c1e1b00 */
        /* <DEDUP_REMOVED lines=20> */
[----:B------:R-:W3:Y:S02]  /*1710*/  F2I.TRUNC.NTZ R0, R0 ;  /* 0x0000000000007305 */ /* 0x000ee4000020f100 */
[----:B---3--:R-:W-:-:S04]  /*1720*/  SHF.R.S32.HI R13, RZ, 0x1f, R0 ;  /* 0x0000001fff0d7819 */ /* 0x008fc80000011400 */
[----:B------:R-:W-:-:S04]  /*1730*/  LEA.HI R13, R13, R0, RZ, 0x3 ;  /* 0x000000000d0d7211 */ /* 0x000fc800078f18ff */
[----:B------:R-:W-:-:S05]  /*1740*/  LOP3.LUT R13, R13, 0xfffffff8, RZ, 0xc0, !PT ;  /* 0xfffffff80d0d7812 */ /* 0x000fca00078ec0ff */
[----:B------:R-:W-:Y:S02]  /*1750*/  IMAD.IADD R19, R0, 0x1, -R13 ;  /* 0x0000000100137824 */ /* 0x000fe400078e0a0d */
[----:B------:R-:W-:Y:S02]  /*1760*/  IMAD.MOV.U32 R13, RZ, RZ, R8 ;  /* 0x000000ffff0d7224 */ /* 0x000fe400078e0008 */
[----:B-1----:R-:W-:-:S03]  /*1770*/  IMAD.WIDE.U32 R8, R17, 0x4, R4 ;  /* 0x0000000411087825 */ /* 0x002fc600078e0004 */
[----:B------:R0:W-:Y:S04]  /*1780*/  STG.E.64 desc[UR6][R2.64], R12 ;  /* 0x0000000c02007986 */ /* 0x0001e8000c101b06 */
[----:B------:R0:W-:Y:S02]  /*1790*/  STG.E desc[UR6][R8.64], R19 ;  /* 0x0000001308007986 */ /* 0x0001e4000c101906 */
.L_x_17:
[----:B------:R-:W-:Y:S05]  /*17a0*/  BSYNC.RECONVERGENT B0 ;  /* 0x0000000000007941 */ /* 0x000fea0003800200 */
.L_x_16:
[----:B------:R-:W-:Y:S01]  /*17b0*/  VIADD R7, R7, 0x4 ;  /* 0x0000000407077836 */ /* 0x000fe20000000000 */
[----:B------:R-:W-:Y:S06]  /*17c0*/  BRA.U UP0, `(.L_x_18) ;  /* 0xfffffff500d47547 */ /* 0x000fec000b83ffff */
[----:B------:R-:W-:Y:S05]  /*17d0*/  EXIT ;  /* 0x000000000000794d */ /* 0x000fea0003800000 */
.L_x_19:
        /* <DEDUP_REMOVED lines=10> */
.L_x_22:


//--------------------- .nv.global.init           --------------------------
	.section	.nv.global.init,"aw",@progbits
	.align	4
.nv.global.init:
	.type		mrg32k3aM1SubSeq,@object
	.size		mrg32k3aM1SubSeq,(mrg32k3aM2SubSeq - mrg32k3aM1SubSeq)
mrg32k3aM1SubSeq:
        /*0000*/ 	.byte	0x0b, 0xcc, 0xee, 0x04, 0x73, 0x29, 0x8b, 0x6f, 0xf6, 0x53, 0x03, 0xf6, 0x23, 0xf6, 0xea, 0xda
        /* <DEDUP_REMOVED lines=125> */
	.type		mrg32k3aM2SubSeq,@object
	.size		mrg32k3aM2SubSeq,(mrg32k3aM1 - mrg32k3aM2SubSeq)
mrg32k3aM2SubSeq:
        /* <DEDUP_REMOVED lines=126> */
	.type		mrg32k3aM1,@object
	.size		mrg32k3aM1,(mrg32k3aM1Seq - mrg32k3aM1)
mrg32k3aM1:
        /* <DEDUP_REMOVED lines=144> */
	.type		mrg32k3aM1Seq,@object
	.size		mrg32k3aM1Seq,(mrg32k3aM2 - mrg32k3aM1Seq)
mrg32k3aM1Seq:
        /* <DEDUP_REMOVED lines=144> */
	.type		mrg32k3aM2,@object
	.size		mrg32k3aM2,(mrg32k3aM2Seq - mrg32k3aM2)
mrg32k3aM2:
        /* <DEDUP_REMOVED lines=144> */
	.type		mrg32k3aM2Seq,@object
	.size		mrg32k3aM2Seq,(precalc_xorwow_matrix - mrg32k3aM2Seq)
mrg32k3aM2Seq:
        /* <DEDUP_REMOVED lines=144> */
	.type		precalc_xorwow_matrix,@object
	.size		precalc_xorwow_matrix,(precalc_xorwow_offset_matrix - precalc_xorwow_matrix)
precalc_xorwow_matrix:
        /* <DEDUP_REMOVED lines=6400> */
	.type		precalc_xorwow_offset_matrix,@object
	.size		precalc_xorwow_offset_matrix,(.L_1 - precalc_xorwow_offset_matrix)
precalc_xorwow_offset_matrix:
        /* <DEDUP_REMOVED lines=6400> */
.L_1:


//--------------------- .nv.shared.reserved.0     --------------------------
	.section	.nv.shared.reserved.0,"aw",@nobits
	.weak		__nv_reservedSMEM_offset_0_alias
	.size		__nv_reservedSMEM_offset_0_alias, 0, 64
	.other		__nv_reservedSMEM_offset_0_alias,@"STO_CUDA_RESERVED_SHARED STV_DEFAULT"
__nv_reservedSMEM_offset_0_alias:
	.zero		0
	.zero		64


//--------------------- .nv.global                --------------------------
	.section	.nv.global,"aw",@nobits
	.align	4
.nv.global:
	.type		vector_H,@object
	.size		vector_H,(vector_V - vector_H)
vector_H:
	.zero		32
	.type		vector_V,@object
	.size		vector_V,(.L_9 - vector_V)
vector_V:
	.zero		200000000
.L_9:


//--------------------- .nv.constant0._Z10histogramaii --------------------------
	.section	.nv.constant0._Z10histogramaii,"a",@progbits
	.sectionflags	@""
	.align	4
.nv.constant0._Z10histogramaii:
	.zero		904


//--------------------- .nv.constant0._Z12inicializa_hv --------------------------
	.section	.nv.constant0._Z12inicializa_hv,"a",@progbits
	.sectionflags	@""
	.align	4
.nv.constant0._Z12inicializa_hv:
	.zero		896


//--------------------- .nv.constant0._Z12inicializa_viP17curandStateXORWOWii --------------------------
	.section	.nv.constant0._Z12inicializa_viP17curandStateXORWOWii,"a",@progbits
	.sectionflags	@""
	.align	4
.nv.constant0._Z12inicializa_viP17curandStateXORWOWii:
	.zero		920


//--------------------- SYMBOLS --------------------------

	.type		.nv.reservedSmem.offset0,@object
	.size		.nv.reservedSmem.offset0,0x4
